//
// Generated by NVIDIA NVVM Compiler
//
// Compiler Build ID: CL-36424714
// Cuda compilation tools, release 13.0, V13.0.88
// Based on NVVM 20.0.0
//

.version 9.0
.target sm_100
.address_size 64

	// .globl	_Z17ComputePhiMag_GPUPfS_S_i
.const .align 4 .b8 ck[16384];
.global .align 4 .b8 __cudart_i2opi_f[24] = {65, 144, 67, 60, 153, 149, 98, 219, 192, 221, 52, 245, 209, 87, 39, 252, 41, 21, 68, 78, 110, 131, 249, 162};

.visible .entry _Z17ComputePhiMag_GPUPfS_S_i(
	.param .u64 .ptr .align 1 _Z17ComputePhiMag_GPUPfS_S_i_param_0,
	.param .u64 .ptr .align 1 _Z17ComputePhiMag_GPUPfS_S_i_param_1,
	.param .u64 .ptr .align 1 _Z17ComputePhiMag_GPUPfS_S_i_param_2,
	.param .u32 _Z17ComputePhiMag_GPUPfS_S_i_param_3
)
{
	.reg .pred 	%p<2>;
	.reg .b32 	%r<6>;
	.reg .b32 	%f<5>;
	.reg .b64 	%rd<11>;

	ld.param.u64 	%rd1, [_Z17ComputePhiMag_GPUPfS_S_i_param_0];
	ld.param.u64 	%rd2, [_Z17ComputePhiMag_GPUPfS_S_i_param_1];
	ld.param.u64 	%rd3, [_Z17ComputePhiMag_GPUPfS_S_i_param_2];
	ld.param.u32 	%r2, [_Z17ComputePhiMag_GPUPfS_S_i_param_3];
	mov.u32 	%r3, %ctaid.x;
	shl.b32 	%r4, %r3, 9;
	mov.u32 	%r5, %tid.x;
	add.s32 	%r1, %r4, %r5;
	setp.ge.s32 	%p1, %r1, %r2;
	@%p1 bra 	$L__BB0_2;
	cvta.to.global.u64 	%rd4, %rd1;
	cvta.to.global.u64 	%rd5, %rd2;
	cvta.to.global.u64 	%rd6, %rd3;
	mul.wide.s32 	%rd7, %r1, 4;
	add.s64 	%rd8, %rd4, %rd7;
	ld.global.f32 	%f1, [%rd8];
	add.s64 	%rd9, %rd5, %rd7;
	ld.global.f32 	%f2, [%rd9];
	mul.f32 	%f3, %f2, %f2;
	fma.rn.f32 	%f4, %f1, %f1, %f3;
	add.s64 	%rd10, %rd6, %rd7;
	st.global.f32 	[%rd10], %f4;
$L__BB0_2:
	ret;

}
	// .globl	_Z12ComputeQ_GPUiiPfS_S_S_S_
.visible .entry _Z12ComputeQ_GPUiiPfS_S_S_S_(
	.param .u32 _Z12ComputeQ_GPUiiPfS_S_S_S__param_0,
	.param .u32 _Z12ComputeQ_GPUiiPfS_S_S_S__param_1,
	.param .u64 .ptr .align 1 _Z12ComputeQ_GPUiiPfS_S_S_S__param_2,
	.param .u64 .ptr .align 1 _Z12ComputeQ_GPUiiPfS_S_S_S__param_3,
	.param .u64 .ptr .align 1 _Z12ComputeQ_GPUiiPfS_S_S_S__param_4,
	.param .u64 .ptr .align 1 _Z12ComputeQ_GPUiiPfS_S_S_S__param_5,
	.param .u64 .ptr .align 1 _Z12ComputeQ_GPUiiPfS_S_S_S__param_6
)
{
	.local .align 4 .b8 	__local_depot1[28];
	.reg .b64 	%SP;
	.reg .b64 	%SPL;
	.reg .pred 	%p<55>;
	.reg .b32 	%r<258>;
	.reg .b32 	%f<186>;
	.reg .b64 	%rd<124>;
	.reg .b64 	%fd<13>;

	mov.u64 	%SPL, __local_depot1;
	ld.param.u32 	%r89, [_Z12ComputeQ_GPUiiPfS_S_S_S__param_0];
	ld.param.u32 	%r241, [_Z12ComputeQ_GPUiiPfS_S_S_S__param_1];
	ld.param.u64 	%rd34, [_Z12ComputeQ_GPUiiPfS_S_S_S__param_2];
	ld.param.u64 	%rd35, [_Z12ComputeQ_GPUiiPfS_S_S_S__param_3];
	ld.param.u64 	%rd36, [_Z12ComputeQ_GPUiiPfS_S_S_S__param_4];
	ld.param.u64 	%rd37, [_Z12ComputeQ_GPUiiPfS_S_S_S__param_5];
	ld.param.u64 	%rd38, [_Z12ComputeQ_GPUiiPfS_S_S_S__param_6];
	cvta.to.global.u64 	%rd39, %rd38;
	cvta.to.global.u64 	%rd40, %rd37;
	cvta.to.global.u64 	%rd41, %rd36;
	cvta.to.global.u64 	%rd42, %rd35;
	cvta.to.global.u64 	%rd43, %rd34;
	add.u64 	%rd1, %SPL, 0;
	add.u64 	%rd2, %SPL, 0;
	add.u64 	%rd3, %SPL, 0;
	add.u64 	%rd4, %SPL, 0;
	mov.u32 	%r92, %ctaid.x;
	shl.b32 	%r93, %r92, 8;
	mov.u32 	%r94, %tid.x;
	add.s32 	%r95, %r93, %r94;
	mul.wide.s32 	%rd48, %r95, 4;
	add.s64 	%rd49, %rd43, %rd48;
	ld.global.f32 	%f1, [%rd49];
	add.s64 	%rd50, %rd42, %rd48;
	ld.global.f32 	%f2, [%rd50];
	add.s64 	%rd51, %rd41, %rd48;
	ld.global.f32 	%f3, [%rd51];
	add.s64 	%rd5, %rd40, %rd48;
	ld.global.f32 	%f184, [%rd5];
	add.s64 	%rd6, %rd39, %rd48;
	ld.global.f32 	%f185, [%rd6];
	and.b32  	%r96, %r89, 1;
	setp.eq.b32 	%p1, %r96, 1;
	not.pred 	%p2, %p1;
	mov.b32 	%r240, 0;
	@%p2 bra 	$L__BB1_18;
	ld.const.f32 	%f48, [ck];
	ld.const.f32 	%f49, [ck+4];
	mul.f32 	%f50, %f2, %f49;
	fma.rn.f32 	%f51, %f1, %f48, %f50;
	ld.const.f32 	%f52, [ck+8];
	fma.rn.f32 	%f53, %f3, %f52, %f51;
	mul.f32 	%f6, %f53, 0f40C90FDB;
	ld.const.f32 	%f7, [ck+12];
	mul.f32 	%f54, %f6, 0f3F22F983;
	cvt.rni.s32.f32 	%r237, %f54;
	cvt.rn.f32.s32 	%f55, %r237;
	fma.rn.f32 	%f56, %f55, 0fBFC90FDA, %f6;
	fma.rn.f32 	%f57, %f55, 0fB3A22168, %f56;
	fma.rn.f32 	%f175, %f55, 0fA7C234C5, %f57;
	abs.f32 	%f9, %f6;
	setp.ltu.f32 	%p3, %f9, 0f47CE4780;
	mov.u32 	%r233, %r237;
	mov.f32 	%f174, %f175;
	@%p3 bra 	$L__BB1_9;
	setp.neu.f32 	%p4, %f9, 0f7F800000;
	@%p4 bra 	$L__BB1_4;
	mov.f32 	%f60, 0f00000000;
	mul.rn.f32 	%f174, %f6, %f60;
	mov.b32 	%r233, 0;
	bra.uni 	$L__BB1_9;
$L__BB1_4:
	mov.b32 	%r2, %f6;
	shl.b32 	%r98, %r2, 8;
	or.b32  	%r3, %r98, -2147483648;
	mov.b64 	%rd116, 0;
	mov.b32 	%r230, 0;
	mov.u64 	%rd114, __cudart_i2opi_f;
	mov.u64 	%rd115, %rd1;
$L__BB1_5:
	.pragma "nounroll";
	ld.global.nc.u32 	%r99, [%rd114];
	mad.wide.u32 	%rd54, %r99, %r3, %rd116;
	shr.u64 	%rd116, %rd54, 32;
	st.local.u32 	[%rd115], %rd54;
	add.s32 	%r230, %r230, 1;
	add.s64 	%rd115, %rd115, 4;
	add.s64 	%rd114, %rd114, 4;
	setp.ne.s32 	%p5, %r230, 6;
	@%p5 bra 	$L__BB1_5;
	shr.u32 	%r100, %r2, 23;
	st.local.u32 	[%rd1+24], %rd116;
	and.b32  	%r6, %r100, 31;
	and.b32  	%r101, %r100, 224;
	add.s32 	%r102, %r101, -128;
	shr.u32 	%r103, %r102, 5;
	mul.wide.u32 	%rd55, %r103, 4;
	sub.s64 	%rd13, %rd1, %rd55;
	ld.local.u32 	%r231, [%rd13+24];
	ld.local.u32 	%r232, [%rd13+20];
	setp.eq.s32 	%p6, %r6, 0;
	@%p6 bra 	$L__BB1_8;
	shf.l.wrap.b32 	%r231, %r232, %r231, %r6;
	ld.local.u32 	%r104, [%rd13+16];
	shf.l.wrap.b32 	%r232, %r104, %r232, %r6;
$L__BB1_8:
	shr.u32 	%r105, %r231, 30;
	shf.l.wrap.b32 	%r106, %r232, %r231, 2;
	shl.b32 	%r107, %r232, 2;
	shr.u32 	%r108, %r106, 31;
	add.s32 	%r109, %r108, %r105;
	neg.s32 	%r110, %r109;
	setp.lt.s32 	%p7, %r2, 0;
	selp.b32 	%r233, %r110, %r109, %p7;
	xor.b32  	%r111, %r106, %r2;
	shr.s32 	%r112, %r106, 31;
	xor.b32  	%r113, %r112, %r106;
	xor.b32  	%r114, %r112, %r107;
	cvt.u64.u32 	%rd56, %r113;
	shl.b64 	%rd57, %rd56, 32;
	cvt.u64.u32 	%rd58, %r114;
	or.b64  	%rd59, %rd57, %rd58;
	cvt.rn.f64.s64 	%fd1, %rd59;
	mul.f64 	%fd2, %fd1, 0d3BF921FB54442D19;
	cvt.rn.f32.f64 	%f58, %fd2;
	neg.f32 	%f59, %f58;
	setp.lt.s32 	%p8, %r111, 0;
	selp.f32 	%f174, %f59, %f58, %p8;
$L__BB1_9:
	setp.ltu.f32 	%p9, %f9, 0f47CE4780;
	add.s32 	%r116, %r233, 1;
	mul.rn.f32 	%f61, %f174, %f174;
	and.b32  	%r117, %r233, 1;
	setp.eq.b32 	%p10, %r117, 1;
	selp.f32 	%f62, %f174, 0f3F800000, %p10;
	fma.rn.f32 	%f63, %f61, %f62, 0f00000000;
	fma.rn.f32 	%f64, %f61, 0f37CBAC00, 0fBAB607ED;
	selp.f32 	%f65, 0fB94D4153, %f64, %p10;
	selp.f32 	%f66, 0f3C0885E4, 0f3D2AAABB, %p10;
	fma.rn.f32 	%f67, %f65, %f61, %f66;
	selp.f32 	%f68, 0fBE2AAAA8, 0fBEFFFFFF, %p10;
	fma.rn.f32 	%f69, %f67, %f61, %f68;
	fma.rn.f32 	%f70, %f69, %f63, %f62;
	and.b32  	%r118, %r116, 2;
	setp.eq.s32 	%p11, %r118, 0;
	mov.f32 	%f71, 0f00000000;
	sub.f32 	%f72, %f71, %f70;
	selp.f32 	%f73, %f70, %f72, %p11;
	fma.rn.f32 	%f184, %f7, %f73, %f184;
	@%p9 bra 	$L__BB1_17;
	setp.neu.f32 	%p12, %f9, 0f7F800000;
	@%p12 bra 	$L__BB1_12;
	mov.f32 	%f76, 0f00000000;
	mul.rn.f32 	%f175, %f6, %f76;
	mov.b32 	%r237, 0;
	bra.uni 	$L__BB1_17;
$L__BB1_12:
	mov.b32 	%r15, %f6;
	shl.b32 	%r120, %r15, 8;
	or.b32  	%r16, %r120, -2147483648;
	mov.b64 	%rd117, 0;
	mov.b32 	%r234, 0;
	mov.u64 	%rd62, __cudart_i2opi_f;
$L__BB1_13:
	.pragma "nounroll";
	mul.wide.u32 	%rd61, %r234, 4;
	add.s64 	%rd63, %rd62, %rd61;
	ld.global.nc.u32 	%r121, [%rd63];
	mad.wide.u32 	%rd64, %r121, %r16, %rd117;
	shr.u64 	%rd117, %rd64, 32;
	add.s64 	%rd65, %rd1, %rd61;
	st.local.u32 	[%rd65], %rd64;
	add.s32 	%r234, %r234, 1;
	setp.ne.s32 	%p13, %r234, 6;
	@%p13 bra 	$L__BB1_13;
	shr.u32 	%r122, %r15, 23;
	st.local.u32 	[%rd1+24], %rd117;
	and.b32  	%r19, %r122, 31;
	and.b32  	%r123, %r122, 224;
	add.s32 	%r124, %r123, -128;
	shr.u32 	%r125, %r124, 5;
	mul.wide.u32 	%rd66, %r125, 4;
	sub.s64 	%rd16, %rd1, %rd66;
	ld.local.u32 	%r235, [%rd16+24];
	ld.local.u32 	%r236, [%rd16+20];
	setp.eq.s32 	%p14, %r19, 0;
	@%p14 bra 	$L__BB1_16;
	shf.l.wrap.b32 	%r235, %r236, %r235, %r19;
	ld.local.u32 	%r126, [%rd16+16];
	shf.l.wrap.b32 	%r236, %r126, %r236, %r19;
$L__BB1_16:
	shr.u32 	%r127, %r235, 30;
	shf.l.wrap.b32 	%r128, %r236, %r235, 2;
	shl.b32 	%r129, %r236, 2;
	shr.u32 	%r130, %r128, 31;
	add.s32 	%r131, %r130, %r127;
	neg.s32 	%r132, %r131;
	setp.lt.s32 	%p15, %r15, 0;
	selp.b32 	%r237, %r132, %r131, %p15;
	xor.b32  	%r133, %r128, %r15;
	shr.s32 	%r134, %r128, 31;
	xor.b32  	%r135, %r134, %r128;
	xor.b32  	%r136, %r134, %r129;
	cvt.u64.u32 	%rd67, %r135;
	shl.b64 	%rd68, %rd67, 32;
	cvt.u64.u32 	%rd69, %r136;
	or.b64  	%rd70, %rd68, %rd69;
	cvt.rn.f64.s64 	%fd3, %rd70;
	mul.f64 	%fd4, %fd3, 0d3BF921FB54442D19;
	cvt.rn.f32.f64 	%f74, %fd4;
	neg.f32 	%f75, %f74;
	setp.lt.s32 	%p16, %r133, 0;
	selp.f32 	%f175, %f75, %f74, %p16;
$L__BB1_17:
	ld.param.u32 	%r229, [_Z12ComputeQ_GPUiiPfS_S_S_S__param_1];
	mul.rn.f32 	%f77, %f175, %f175;
	and.b32  	%r139, %r237, 1;
	setp.eq.b32 	%p17, %r139, 1;
	selp.f32 	%f78, 0f3F800000, %f175, %p17;
	fma.rn.f32 	%f79, %f77, %f78, 0f00000000;
	fma.rn.f32 	%f80, %f77, 0f37CBAC00, 0fBAB607ED;
	selp.f32 	%f81, %f80, 0fB94D4153, %p17;
	selp.f32 	%f82, 0f3D2AAABB, 0f3C0885E4, %p17;
	fma.rn.f32 	%f83, %f81, %f77, %f82;
	selp.f32 	%f84, 0fBEFFFFFF, 0fBE2AAAA8, %p17;
	fma.rn.f32 	%f85, %f83, %f77, %f84;
	fma.rn.f32 	%f86, %f85, %f79, %f78;
	and.b32  	%r140, %r237, 2;
	setp.eq.s32 	%p18, %r140, 0;
	mov.f32 	%f87, 0f00000000;
	sub.f32 	%f88, %f87, %f86;
	selp.f32 	%f89, %f86, %f88, %p18;
	fma.rn.f32 	%f185, %f7, %f89, %f185;
	add.s32 	%r241, %r229, 1;
	mov.b32 	%r240, 1;
$L__BB1_18:
	ld.param.u32 	%r227, [_Z12ComputeQ_GPUiiPfS_S_S_S__param_0];
	setp.ge.s32 	%p19, %r241, %r227;
	@%p19 bra 	$L__BB1_53;
	mov.u64 	%rd72, ck;
	mov.u64 	%rd105, __cudart_i2opi_f;
$L__BB1_20:
	mov.u32 	%r31, %r240;
	mul.wide.u32 	%rd71, %r31, 16;
	add.s64 	%rd17, %rd72, %rd71;
	ld.const.f32 	%f90, [%rd17];
	ld.const.f32 	%f91, [%rd17+4];
	mul.f32 	%f92, %f2, %f91;
	fma.rn.f32 	%f93, %f1, %f90, %f92;
	ld.const.f32 	%f94, [%rd17+8];
	fma.rn.f32 	%f95, %f3, %f94, %f93;
	mul.f32 	%f22, %f95, 0f40C90FDB;
	ld.const.f32 	%f23, [%rd17+12];
	mul.f32 	%f96, %f22, 0f3F22F983;
	cvt.rni.s32.f32 	%r249, %f96;
	cvt.rn.f32.s32 	%f97, %r249;
	fma.rn.f32 	%f98, %f97, 0fBFC90FDA, %f22;
	fma.rn.f32 	%f99, %f97, 0fB3A22168, %f98;
	fma.rn.f32 	%f181, %f97, 0fA7C234C5, %f99;
	abs.f32 	%f25, %f22;
	setp.ltu.f32 	%p20, %f25, 0f47CE4780;
	mov.u32 	%r245, %r249;
	mov.f32 	%f180, %f181;
	@%p20 bra 	$L__BB1_28;
	setp.neu.f32 	%p21, %f25, 0f7F800000;
	@%p21 bra 	$L__BB1_23;
	mov.f32 	%f102, 0f00000000;
	mul.rn.f32 	%f180, %f22, %f102;
	mov.b32 	%r245, 0;
	bra.uni 	$L__BB1_28;
$L__BB1_23:
	mov.b32 	%r34, %f22;
	shl.b32 	%r142, %r34, 8;
	or.b32  	%r35, %r142, -2147483648;
	mov.b64 	%rd120, 0;
	mov.b32 	%r242, 0;
	mov.u64 	%rd118, __cudart_i2opi_f;
	mov.u64 	%rd119, %rd4;
$L__BB1_24:
	.pragma "nounroll";
	ld.global.nc.u32 	%r143, [%rd118];
	mad.wide.u32 	%rd75, %r143, %r35, %rd120;
	shr.u64 	%rd120, %rd75, 32;
	st.local.u32 	[%rd119], %rd75;
	add.s32 	%r242, %r242, 1;
	add.s64 	%rd119, %rd119, 4;
	add.s64 	%rd118, %rd118, 4;
	setp.ne.s32 	%p22, %r242, 6;
	@%p22 bra 	$L__BB1_24;
	shr.u32 	%r144, %r34, 23;
	st.local.u32 	[%rd4+24], %rd120;
	and.b32  	%r38, %r144, 31;
	and.b32  	%r145, %r144, 224;
	add.s32 	%r146, %r145, -128;
	shr.u32 	%r147, %r146, 5;
	mul.wide.u32 	%rd76, %r147, 4;
	sub.s64 	%rd24, %rd4, %rd76;
	ld.local.u32 	%r243, [%rd24+24];
	ld.local.u32 	%r244, [%rd24+20];
	setp.eq.s32 	%p23, %r38, 0;
	@%p23 bra 	$L__BB1_27;
	shf.l.wrap.b32 	%r243, %r244, %r243, %r38;
	ld.local.u32 	%r148, [%rd24+16];
	shf.l.wrap.b32 	%r244, %r148, %r244, %r38;
$L__BB1_27:
	shr.u32 	%r149, %r243, 30;
	shf.l.wrap.b32 	%r150, %r244, %r243, 2;
	shl.b32 	%r151, %r244, 2;
	shr.u32 	%r152, %r150, 31;
	add.s32 	%r153, %r152, %r149;
	neg.s32 	%r154, %r153;
	setp.lt.s32 	%p24, %r34, 0;
	selp.b32 	%r245, %r154, %r153, %p24;
	xor.b32  	%r155, %r150, %r34;
	shr.s32 	%r156, %r150, 31;
	xor.b32  	%r157, %r156, %r150;
	xor.b32  	%r158, %r156, %r151;
	cvt.u64.u32 	%rd77, %r157;
	shl.b64 	%rd78, %rd77, 32;
	cvt.u64.u32 	%rd79, %r158;
	or.b64  	%rd80, %rd78, %rd79;
	cvt.rn.f64.s64 	%fd5, %rd80;
	mul.f64 	%fd6, %fd5, 0d3BF921FB54442D19;
	cvt.rn.f32.f64 	%f100, %fd6;
	neg.f32 	%f101, %f100;
	setp.lt.s32 	%p25, %r155, 0;
	selp.f32 	%f180, %f101, %f100, %p25;
$L__BB1_28:
	setp.ltu.f32 	%p26, %f25, 0f47CE4780;
	add.s32 	%r160, %r245, 1;
	mul.rn.f32 	%f103, %f180, %f180;
	and.b32  	%r161, %r245, 1;
	setp.eq.b32 	%p27, %r161, 1;
	selp.f32 	%f104, %f180, 0f3F800000, %p27;
	fma.rn.f32 	%f105, %f103, %f104, 0f00000000;
	fma.rn.f32 	%f106, %f103, 0f37CBAC00, 0fBAB607ED;
	selp.f32 	%f107, 0fB94D4153, %f106, %p27;
	selp.f32 	%f108, 0f3C0885E4, 0f3D2AAABB, %p27;
	fma.rn.f32 	%f109, %f107, %f103, %f108;
	selp.f32 	%f110, 0fBE2AAAA8, 0fBEFFFFFF, %p27;
	fma.rn.f32 	%f111, %f109, %f103, %f110;
	fma.rn.f32 	%f112, %f111, %f105, %f104;
	and.b32  	%r162, %r160, 2;
	setp.eq.s32 	%p28, %r162, 0;
	mov.f32 	%f113, 0f00000000;
	sub.f32 	%f114, %f113, %f112;
	selp.f32 	%f115, %f112, %f114, %p28;
	fma.rn.f32 	%f29, %f23, %f115, %f184;
	@%p26 bra 	$L__BB1_36;
	setp.neu.f32 	%p29, %f25, 0f7F800000;
	@%p29 bra 	$L__BB1_31;
	mov.f32 	%f118, 0f00000000;
	mul.rn.f32 	%f181, %f22, %f118;
	mov.b32 	%r249, 0;
	bra.uni 	$L__BB1_36;
$L__BB1_31:
	mov.b32 	%r47, %f22;
	shl.b32 	%r164, %r47, 8;
	or.b32  	%r48, %r164, -2147483648;
	mov.b64 	%rd121, 0;
	mov.b32 	%r246, 0;
$L__BB1_32:
	.pragma "nounroll";
	mul.wide.u32 	%rd82, %r246, 4;
	mov.u64 	%rd83, __cudart_i2opi_f;
	add.s64 	%rd84, %rd83, %rd82;
	ld.global.nc.u32 	%r165, [%rd84];
	mad.wide.u32 	%rd85, %r165, %r48, %rd121;
	shr.u64 	%rd121, %rd85, 32;
	add.s64 	%rd86, %rd3, %rd82;
	st.local.u32 	[%rd86], %rd85;
	add.s32 	%r246, %r246, 1;
	setp.ne.s32 	%p30, %r246, 6;
	@%p30 bra 	$L__BB1_32;
	shr.u32 	%r166, %r47, 23;
	st.local.u32 	[%rd3+24], %rd121;
	and.b32  	%r51, %r166, 31;
	and.b32  	%r167, %r166, 224;
	add.s32 	%r168, %r167, -128;
	shr.u32 	%r169, %r168, 5;
	mul.wide.u32 	%rd87, %r169, 4;
	sub.s64 	%rd27, %rd3, %rd87;
	ld.local.u32 	%r247, [%rd27+24];
	ld.local.u32 	%r248, [%rd27+20];
	setp.eq.s32 	%p31, %r51, 0;
	@%p31 bra 	$L__BB1_35;
	shf.l.wrap.b32 	%r247, %r248, %r247, %r51;
	ld.local.u32 	%r170, [%rd27+16];
	shf.l.wrap.b32 	%r248, %r170, %r248, %r51;
$L__BB1_35:
	shr.u32 	%r171, %r247, 30;
	shf.l.wrap.b32 	%r172, %r248, %r247, 2;
	shl.b32 	%r173, %r248, 2;
	shr.u32 	%r174, %r172, 31;
	add.s32 	%r175, %r174, %r171;
	neg.s32 	%r176, %r175;
	setp.lt.s32 	%p32, %r47, 0;
	selp.b32 	%r249, %r176, %r175, %p32;
	xor.b32  	%r177, %r172, %r47;
	shr.s32 	%r178, %r172, 31;
	xor.b32  	%r179, %r178, %r172;
	xor.b32  	%r180, %r178, %r173;
	cvt.u64.u32 	%rd88, %r179;
	shl.b64 	%rd89, %rd88, 32;
	cvt.u64.u32 	%rd90, %r180;
	or.b64  	%rd91, %rd89, %rd90;
	cvt.rn.f64.s64 	%fd7, %rd91;
	mul.f64 	%fd8, %fd7, 0d3BF921FB54442D19;
	cvt.rn.f32.f64 	%f116, %fd8;
	neg.f32 	%f117, %f116;
	setp.lt.s32 	%p33, %r177, 0;
	selp.f32 	%f181, %f117, %f116, %p33;
$L__BB1_36:
	mul.rn.f32 	%f119, %f181, %f181;
	and.b32  	%r182, %r249, 1;
	setp.eq.b32 	%p34, %r182, 1;
	selp.f32 	%f120, 0f3F800000, %f181, %p34;
	fma.rn.f32 	%f121, %f119, %f120, 0f00000000;
	fma.rn.f32 	%f122, %f119, 0f37CBAC00, 0fBAB607ED;
	selp.f32 	%f123, %f122, 0fB94D4153, %p34;
	selp.f32 	%f124, 0f3D2AAABB, 0f3C0885E4, %p34;
	fma.rn.f32 	%f125, %f123, %f119, %f124;
	selp.f32 	%f126, 0fBEFFFFFF, 0fBE2AAAA8, %p34;
	fma.rn.f32 	%f127, %f125, %f119, %f126;
	fma.rn.f32 	%f128, %f127, %f121, %f120;
	and.b32  	%r183, %r249, 2;
	setp.eq.s32 	%p35, %r183, 0;
	mov.f32 	%f129, 0f00000000;
	sub.f32 	%f130, %f129, %f128;
	selp.f32 	%f131, %f128, %f130, %p35;
	fma.rn.f32 	%f33, %f23, %f131, %f185;
	ld.const.f32 	%f132, [%rd17+16];
	ld.const.f32 	%f133, [%rd17+20];
	mul.f32 	%f134, %f2, %f133;
	fma.rn.f32 	%f135, %f1, %f132, %f134;
	ld.const.f32 	%f136, [%rd17+24];
	fma.rn.f32 	%f137, %f3, %f136, %f135;
	mul.f32 	%f34, %f137, 0f40C90FDB;
	ld.const.f32 	%f35, [%rd17+28];
	mul.f32 	%f138, %f34, 0f3F22F983;
	cvt.rni.s32.f32 	%r257, %f138;
	cvt.rn.f32.s32 	%f139, %r257;
	fma.rn.f32 	%f140, %f139, 0fBFC90FDA, %f34;
	fma.rn.f32 	%f141, %f139, 0fB3A22168, %f140;
	fma.rn.f32 	%f183, %f139, 0fA7C234C5, %f141;
	abs.f32 	%f37, %f34;
	setp.ltu.f32 	%p36, %f37, 0f47CE4780;
	mov.u32 	%r253, %r257;
	mov.f32 	%f182, %f183;
	@%p36 bra 	$L__BB1_44;
	setp.neu.f32 	%p37, %f37, 0f7F800000;
	@%p37 bra 	$L__BB1_39;
	mov.f32 	%f144, 0f00000000;
	mul.rn.f32 	%f182, %f34, %f144;
	mov.b32 	%r253, 0;
	bra.uni 	$L__BB1_44;
$L__BB1_39:
	mov.b32 	%r61, %f34;
	shl.b32 	%r185, %r61, 8;
	or.b32  	%r62, %r185, -2147483648;
	mov.b64 	%rd122, 0;
	mov.b32 	%r250, 0;
$L__BB1_40:
	.pragma "nounroll";
	mul.wide.u32 	%rd93, %r250, 4;
	mov.u64 	%rd94, __cudart_i2opi_f;
	add.s64 	%rd95, %rd94, %rd93;
	ld.global.nc.u32 	%r186, [%rd95];
	mad.wide.u32 	%rd96, %r186, %r62, %rd122;
	shr.u64 	%rd122, %rd96, 32;
	add.s64 	%rd97, %rd2, %rd93;
	st.local.u32 	[%rd97], %rd96;
	add.s32 	%r250, %r250, 1;
	setp.ne.s32 	%p38, %r250, 6;
	@%p38 bra 	$L__BB1_40;
	shr.u32 	%r187, %r61, 23;
	st.local.u32 	[%rd2+24], %rd122;
	and.b32  	%r65, %r187, 31;
	and.b32  	%r188, %r187, 224;
	add.s32 	%r189, %r188, -128;
	shr.u32 	%r190, %r189, 5;
	mul.wide.u32 	%rd98, %r190, 4;
	sub.s64 	%rd30, %rd2, %rd98;
	ld.local.u32 	%r251, [%rd30+24];
	ld.local.u32 	%r252, [%rd30+20];
	setp.eq.s32 	%p39, %r65, 0;
	@%p39 bra 	$L__BB1_43;
	shf.l.wrap.b32 	%r251, %r252, %r251, %r65;
	ld.local.u32 	%r191, [%rd30+16];
	shf.l.wrap.b32 	%r252, %r191, %r252, %r65;
$L__BB1_43:
	shr.u32 	%r192, %r251, 30;
	shf.l.wrap.b32 	%r193, %r252, %r251, 2;
	shl.b32 	%r194, %r252, 2;
	shr.u32 	%r195, %r193, 31;
	add.s32 	%r196, %r195, %r192;
	neg.s32 	%r197, %r196;
	setp.lt.s32 	%p40, %r61, 0;
	selp.b32 	%r253, %r197, %r196, %p40;
	xor.b32  	%r198, %r193, %r61;
	shr.s32 	%r199, %r193, 31;
	xor.b32  	%r200, %r199, %r193;
	xor.b32  	%r201, %r199, %r194;
	cvt.u64.u32 	%rd99, %r200;
	shl.b64 	%rd100, %rd99, 32;
	cvt.u64.u32 	%rd101, %r201;
	or.b64  	%rd102, %rd100, %rd101;
	cvt.rn.f64.s64 	%fd9, %rd102;
	mul.f64 	%fd10, %fd9, 0d3BF921FB54442D19;
	cvt.rn.f32.f64 	%f142, %fd10;
	neg.f32 	%f143, %f142;
	setp.lt.s32 	%p41, %r198, 0;
	selp.f32 	%f182, %f143, %f142, %p41;
$L__BB1_44:
	setp.ltu.f32 	%p42, %f37, 0f47CE4780;
	add.s32 	%r203, %r253, 1;
	mul.rn.f32 	%f145, %f182, %f182;
	and.b32  	%r204, %r253, 1;
	setp.eq.b32 	%p43, %r204, 1;
	selp.f32 	%f146, %f182, 0f3F800000, %p43;
	fma.rn.f32 	%f147, %f145, %f146, 0f00000000;
	fma.rn.f32 	%f148, %f145, 0f37CBAC00, 0fBAB607ED;
	selp.f32 	%f149, 0fB94D4153, %f148, %p43;
	selp.f32 	%f150, 0f3C0885E4, 0f3D2AAABB, %p43;
	fma.rn.f32 	%f151, %f149, %f145, %f150;
	selp.f32 	%f152, 0fBE2AAAA8, 0fBEFFFFFF, %p43;
	fma.rn.f32 	%f153, %f151, %f145, %f152;
	fma.rn.f32 	%f154, %f153, %f147, %f146;
	and.b32  	%r205, %r203, 2;
	setp.eq.s32 	%p44, %r205, 0;
	mov.f32 	%f155, 0f00000000;
	sub.f32 	%f156, %f155, %f154;
	selp.f32 	%f157, %f154, %f156, %p44;
	fma.rn.f32 	%f184, %f35, %f157, %f29;
	@%p42 bra 	$L__BB1_52;
	setp.neu.f32 	%p45, %f37, 0f7F800000;
	@%p45 bra 	$L__BB1_47;
	mov.f32 	%f160, 0f00000000;
	mul.rn.f32 	%f183, %f34, %f160;
	mov.b32 	%r257, 0;
	bra.uni 	$L__BB1_52;
$L__BB1_47:
	mov.b32 	%r74, %f34;
	shl.b32 	%r207, %r74, 8;
	or.b32  	%r75, %r207, -2147483648;
	mov.b64 	%rd123, 0;
	mov.b32 	%r254, 0;
$L__BB1_48:
	.pragma "nounroll";
	mul.wide.u32 	%rd104, %r254, 4;
	add.s64 	%rd106, %rd105, %rd104;
	ld.global.nc.u32 	%r208, [%rd106];
	mad.wide.u32 	%rd107, %r208, %r75, %rd123;
	shr.u64 	%rd123, %rd107, 32;
	add.s64 	%rd108, %rd1, %rd104;
	st.local.u32 	[%rd108], %rd107;
	add.s32 	%r254, %r254, 1;
	setp.ne.s32 	%p46, %r254, 6;
	@%p46 bra 	$L__BB1_48;
	shr.u32 	%r209, %r74, 23;
	st.local.u32 	[%rd1+24], %rd123;
	and.b32  	%r78, %r209, 31;
	and.b32  	%r210, %r209, 224;
	add.s32 	%r211, %r210, -128;
	shr.u32 	%r212, %r211, 5;
	mul.wide.u32 	%rd109, %r212, 4;
	sub.s64 	%rd33, %rd1, %rd109;
	ld.local.u32 	%r255, [%rd33+24];
	ld.local.u32 	%r256, [%rd33+20];
	setp.eq.s32 	%p47, %r78, 0;
	@%p47 bra 	$L__BB1_51;
	shf.l.wrap.b32 	%r255, %r256, %r255, %r78;
	ld.local.u32 	%r213, [%rd33+16];
	shf.l.wrap.b32 	%r256, %r213, %r256, %r78;
$L__BB1_51:
	shr.u32 	%r214, %r255, 30;
	shf.l.wrap.b32 	%r215, %r256, %r255, 2;
	shl.b32 	%r216, %r256, 2;
	shr.u32 	%r217, %r215, 31;
	add.s32 	%r218, %r217, %r214;
	neg.s32 	%r219, %r218;
	setp.lt.s32 	%p48, %r74, 0;
	selp.b32 	%r257, %r219, %r218, %p48;
	xor.b32  	%r220, %r215, %r74;
	shr.s32 	%r221, %r215, 31;
	xor.b32  	%r222, %r221, %r215;
	xor.b32  	%r223, %r221, %r216;
	cvt.u64.u32 	%rd110, %r222;
	shl.b64 	%rd111, %rd110, 32;
	cvt.u64.u32 	%rd112, %r223;
	or.b64  	%rd113, %rd111, %rd112;
	cvt.rn.f64.s64 	%fd11, %rd113;
	mul.f64 	%fd12, %fd11, 0d3BF921FB54442D19;
	cvt.rn.f32.f64 	%f158, %fd12;
	neg.f32 	%f159, %f158;
	setp.lt.s32 	%p49, %r220, 0;
	selp.f32 	%f183, %f159, %f158, %p49;
$L__BB1_52:
	ld.param.u32 	%r228, [_Z12ComputeQ_GPUiiPfS_S_S_S__param_0];
	mul.rn.f32 	%f161, %f183, %f183;
	and.b32  	%r225, %r257, 1;
	setp.eq.b32 	%p50, %r225, 1;
	selp.f32 	%f162, 0f3F800000, %f183, %p50;
	fma.rn.f32 	%f163, %f161, %f162, 0f00000000;
	fma.rn.f32 	%f164, %f161, 0f37CBAC00, 0fBAB607ED;
	selp.f32 	%f165, %f164, 0fB94D4153, %p50;
	selp.f32 	%f166, 0f3D2AAABB, 0f3C0885E4, %p50;
	fma.rn.f32 	%f167, %f165, %f161, %f166;
	selp.f32 	%f168, 0fBEFFFFFF, 0fBE2AAAA8, %p50;
	fma.rn.f32 	%f169, %f167, %f161, %f168;
	fma.rn.f32 	%f170, %f169, %f163, %f162;
	and.b32  	%r226, %r257, 2;
	setp.eq.s32 	%p51, %r226, 0;
	mov.f32 	%f171, 0f00000000;
	sub.f32 	%f172, %f171, %f170;
	selp.f32 	%f173, %f170, %f172, %p51;
	fma.rn.f32 	%f185, %f35, %f173, %f33;
	add.s32 	%r240, %r31, 2;
	add.s32 	%r241, %r241, 2;
	setp.lt.u32 	%p52, %r31, 1022;
	setp.lt.s32 	%p53, %r241, %r228;
	and.pred  	%p54, %p52, %p53;
	@%p54 bra 	$L__BB1_20;
$L__BB1_53:
	st.global.f32 	[%rd5], %f184;
	st.global.f32 	[%rd6], %f185;
	ret;

}


// ===== COMPILED SASS (sm_100) =====

	.target	sm_100

	.elftype	@"ET_EXEC"


//--------------------- .note.nv.tkinfo           --------------------------
	.section	.note.nv.tkinfo,"",@"SHT_NOTE"
	.sectionflags	@"SHF_NOTE_NV_TKINFO"
	.tkinfo
        /*0018*/ 	.word	0x00000002
        /*0030*/ 	.string	""
        /*0030*/ 	.string	"ptxas"
        /*0030*/ 	.string	"Cuda compilation tools, release 13.0, V13.0.88"
        /*0030*/ 	.string	"Build cuda_13.0.r13.0/compiler.36424714_0"
        /*0030*/ 	.string	"-arch sm_100 -m 64 "



//--------------------- .note.nv.cuinfo           --------------------------
	.section	.note.nv.cuinfo,"",@"SHT_NOTE"
	.sectionflags	@"SHF_NOTE_NV_CUINFO"
        /*0018*/ 	.short	0x0002
        /*001a*/ 	.short	0x0064
        /*001c*/ 	.short	0x0082
	.zero		2


//--------------------- .nv.info                  --------------------------
	.section	.nv.info,"",@"SHT_CUDA_INFO"
	.align	4


	//----- nvinfo : EIATTR_REGCOUNT
	.align		4
        /*0000*/ 	.byte	0x04, 0x2f
        /*0002*/ 	.short	(.L_3 - .L_2)
	.align		4
.L_2:
        /*0004*/ 	.word	index@(_Z17ComputePhiMag_GPUPfS_S_i)
        /*0008*/ 	.word	0x0000000e


	//----- nvinfo : EIATTR_FRAME_SIZE
	.align		4
.L_3:
        /*000c*/ 	.byte	0x04, 0x11
        /*000e*/ 	.short	(.L_5 - .L_4)
	.align		4
.L_4:
        /*0010*/ 	.word	index@(_Z17ComputePhiMag_GPUPfS_S_i)
        /*0014*/ 	.word	0x00000000


	//----- nvinfo : EIATTR_REGCOUNT
	.align		4
.L_5:
        /*0018*/ 	.byte	0x04, 0x2f
        /*001a*/ 	.short	(.L_7 - .L_6)
	.align		4
.L_6:
        /*001c*/ 	.word	index@(_Z12ComputeQ_GPUiiPfS_S_S_S_)
        /*0020*/ 	.word	0x00000020


	//----- nvinfo : EIATTR_FRAME_SIZE
	.align		4
.L_7:
        /*0024*/ 	.byte	0x04, 0x11
        /*0026*/ 	.short	(.L_9 - .L_8)
	.align		4
.L_8:
        /*0028*/ 	.word	index@(_Z12ComputeQ_GPUiiPfS_S_S_S_)
        /*002c*/ 	.word	0x00000000


	//----- nvinfo : EIATTR_MIN_STACK_SIZE
	.align		4
.L_9:
        /*0030*/ 	.byte	0x04, 0x12
        /*0032*/ 	.short	(.L_11 - .L_10)
	.align		4
.L_10:
        /*0034*/ 	.word	index@(_Z12ComputeQ_GPUiiPfS_S_S_S_)
        /*0038*/ 	.word	0x00000000


	//----- nvinfo : EIATTR_MIN_STACK_SIZE
	.align		4
.L_11:
        /*003c*/ 	.byte	0x04, 0x12
        /*003e*/ 	.short	(.L_13 - .L_12)
	.align		4
.L_12:
        /*0040*/ 	.word	index@(_Z17ComputePhiMag_GPUPfS_S_i)
        /*0044*/ 	.word	0x00000000
.L_13:


//--------------------- .nv.compat                --------------------------
	.section	.nv.compat,"",@"SHT_CUDA_COMPAT_INFO"
	.align	4
        /*0000*/ 	.byte	0x02, 0x09, 0x00, 0x00, 0x02, 0x02, 0x01, 0x00, 0x02, 0x05, 0x05, 0x00, 0x03, 0x07, 0x01, 0x01
        /*0010*/ 	.byte	0x02, 0x03, 0x00, 0x00, 0x02, 0x06, 0x01, 0x00, 0x04, 0x0b, 0x08, 0x00, 0x01, 0x00, 0x00, 0x00
        /*0020*/ 	.byte	0x00, 0x00, 0x00, 0x00


//--------------------- .nv.info._Z12ComputeQ_GPUiiPfS_S_S_S_ --------------------------
	.section	.nv.info._Z12ComputeQ_GPUiiPfS_S_S_S_,"",@"SHT_CUDA_INFO"
	.sectionflags	@""
	.align	4


	//----- nvinfo : EIATTR_CUDA_API_VERSION
	.align		4
        /*0000*/ 	.byte	0x04, 0x37
        /*0002*/ 	.short	(.L_15 - .L_14)
.L_14:
        /*0004*/ 	.word	0x00000082


	//----- nvinfo : EIATTR_KPARAM_INFO
	.align		4
.L_15:
        /*0008*/ 	.byte	0x04, 0x17
        /*000a*/ 	.short	(.L_17 - .L_16)
.L_16:
        /*000c*/ 	.word	0x00000000
        /*0010*/ 	.short	0x0006
        /*0012*/ 	.short	0x0028
        /*0014*/ 	.byte	0x00, 0xf5, 0x21, 0x00


	//----- nvinfo : EIATTR_KPARAM_INFO
	.align		4
.L_17:
        /*0018*/ 	.byte	0x04, 0x17
        /*001a*/ 	.short	(.L_19 - .L_18)
.L_18:
        /*001c*/ 	.word	0x00000000
        /*0020*/ 	.short	0x0005
        /*0022*/ 	.short	0x0020
        /*0024*/ 	.byte	0x00, 0xf5, 0x21, 0x00


	//----- nvinfo : EIATTR_KPARAM_INFO
	.align		4
.L_19:
        /*0028*/ 	.byte	0x04, 0x17
        /*002a*/ 	.short	(.L_21 - .L_20)
.L_20:
        /*002c*/ 	.word	0x00000000
        /*0030*/ 	.short	0x0004
        /*0032*/ 	.short	0x0018
        /*0034*/ 	.byte	0x00, 0xf5, 0x21, 0x00


	//----- nvinfo : EIATTR_KPARAM_INFO
	.align		4
.L_21:
        /*0038*/ 	.byte	0x04, 0x17
        /*003a*/ 	.short	(.L_23 - .L_22)
.L_22:
        /*003c*/ 	.word	0x00000000
        /*0040*/ 	.short	0x0003
        /*0042*/ 	.short	0x0010
        /*0044*/ 	.byte	0x00, 0xf5, 0x21, 0x00


	//----- nvinfo : EIATTR_KPARAM_INFO
	.align		4
.L_23:
        /*0048*/ 	.byte	0x04, 0x17
        /*004a*/ 	.short	(.L_25 - .L_24)
.L_24:
        /*004c*/ 	.word	0x00000000
        /*0050*/ 	.short	0x0002
        /*0052*/ 	.short	0x0008
        /*0054*/ 	.byte	0x00, 0xf5, 0x21, 0x00


	//----- nvinfo : EIATTR_KPARAM_INFO
	.align		4
.L_25:
        /*0058*/ 	.byte	0x04, 0x17
        /*005a*/ 	.short	(.L_27 - .L_26)
.L_26:
        /*005c*/ 	.word	0x00000000
        /*0060*/ 	.short	0x0001
        /*0062*/ 	.short	0x0004
        /*0064*/ 	.byte	0x00, 0xf0, 0x11, 0x00


	//----- nvinfo : EIATTR_KPARAM_INFO
	.align		4
.L_27:
        /*0068*/ 	.byte	0x04, 0x17
        /*006a*/ 	.short	(.L_29 - .L_28)
.L_28:
        /*006c*/ 	.word	0x00000000
        /*0070*/ 	.short	0x0000
        /*0072*/ 	.short	0x0000
        /*0074*/ 	.byte	0x00, 0xf0, 0x11, 0x00


	//----- nvinfo : EIATTR_SPARSE_MMA_MASK
	.align		4
.L_29:
        /*0078*/ 	.byte	0x03, 0x50
        /*007a*/ 	.short	0x0000


	//----- nvinfo : EIATTR_MAXREG_COUNT
	.align		4
        /*007c*/ 	.byte	0x03, 0x1b
        /*007e*/ 	.short	0x00ff


	//----- nvinfo : EIATTR_MERCURY_ISA_VERSION
	.align		4
        /*0080*/ 	.byte	0x03, 0x5f
        /*0082*/ 	.short	0x0101


	//----- nvinfo : EIATTR_VRC_CTA_INIT_COUNT
	.align		4
        /*0084*/ 	.byte	0x02, 0x4a
	.zero		1
	.zero		1


	//----- nvinfo : EIATTR_EXIT_INSTR_OFFSETS
	.align		4
        /*0088*/ 	.byte	0x04, 0x1c
        /*008a*/ 	.short	(.L_31 - .L_30)


	//   ....[0]....
.L_30:
        /*008c*/ 	.word	0x00002fc0


	//----- nvinfo : EIATTR_CRS_STACK_SIZE
	.align		4
.L_31:
        /*0090*/ 	.byte	0x04, 0x1e
        /*0092*/ 	.short	(.L_33 - .L_32)
.L_32:
        /*0094*/ 	.word	0x00000000


	//----- nvinfo : EIATTR_CBANK_PARAM_SIZE
	.align		4
.L_33:
        /*0098*/ 	.byte	0x03, 0x19
        /*009a*/ 	.short	0x0030


	//----- nvinfo : EIATTR_PARAM_CBANK
	.align		4
        /*009c*/ 	.byte	0x04, 0x0a
        /*009e*/ 	.short	(.L_35 - .L_34)
	.align		4
.L_34:
        /*00a0*/ 	.word	index@(.nv.constant0._Z12ComputeQ_GPUiiPfS_S_S_S_)
        /*00a4*/ 	.short	0x0380
        /*00a6*/ 	.short	0x0030


	//----- nvinfo : EIATTR_SW_WAR
	.align		4
.L_35:
        /*00a8*/ 	.byte	0x04, 0x36
        /*00aa*/ 	.short	(.L_37 - .L_36)
.L_36:
        /*00ac*/ 	.word	0x00000008
.L_37:


//--------------------- .nv.info._Z17ComputePhiMag_GPUPfS_S_i --------------------------
	.section	.nv.info._Z17ComputePhiMag_GPUPfS_S_i,"",@"SHT_CUDA_INFO"
	.sectionflags	@""
	.align	4


	//----- nvinfo : EIATTR_CUDA_API_VERSION
	.align		4
        /*0000*/ 	.byte	0x04, 0x37
        /*0002*/ 	.short	(.L_39 - .L_38)
.L_38:
        /*0004*/ 	.word	0x00000082


	//----- nvinfo : EIATTR_KPARAM_INFO
	.align		4
.L_39:
        /*0008*/ 	.byte	0x04, 0x17
        /*000a*/ 	.short	(.L_41 - .L_40)
.L_40:
        /*000c*/ 	.word	0x00000000
        /*0010*/ 	.short	0x0003
        /*0012*/ 	.short	0x0018
        /*0014*/ 	.byte	0x00, 0xf0, 0x11, 0x00


	//----- nvinfo : EIATTR_KPARAM_INFO
	.align		4
.L_41:
        /*0018*/ 	.byte	0x04, 0x17
        /*001a*/ 	.short	(.L_43 - .L_42)
.L_42:
        /*001c*/ 	.word	0x00000000
        /*0020*/ 	.short	0x0002
        /*0022*/ 	.short	0x0010
        /*0024*/ 	.byte	0x00, 0xf5, 0x21, 0x00


	//----- nvinfo : EIATTR_KPARAM_INFO
	.align		4
.L_43:
        /*0028*/ 	.byte	0x04, 0x17
        /*002a*/ 	.short	(.L_45 - .L_44)
.L_44:
        /*002c*/ 	.word	0x00000000
        /*0030*/ 	.short	0x0001
        /*0032*/ 	.short	0x0008
        /*0034*/ 	.byte	0x00, 0xf5, 0x21, 0x00


	//----- nvinfo : EIATTR_KPARAM_INFO
	.align		4
.L_45:
        /*0038*/ 	.byte	0x04, 0x17
        /*003a*/ 	.short	(.L_47 - .L_46)
.L_46:
        /*003c*/ 	.word	0x00000000
        /*0040*/ 	.short	0x0000
        /*0042*/ 	.short	0x0000
        /*0044*/ 	.byte	0x00, 0xf5, 0x21, 0x00


	//----- nvinfo : EIATTR_SPARSE_MMA_MASK
	.align		4
.L_47:
        /*0048*/ 	.byte	0x03, 0x50
        /*004a*/ 	.short	0x0000


	//----- nvinfo : EIATTR_MAXREG_COUNT
	.align		4
        /*004c*/ 	.byte	0x03, 0x1b
        /*004e*/ 	.short	0x00ff


	//----- nvinfo : EIATTR_MERCURY_ISA_VERSION
	.align		4
        /*0050*/ 	.byte	0x03, 0x5f
        /*0052*/ 	.short	0x0101


	//----- nvinfo : EIATTR_VRC_CTA_INIT_COUNT
	.align		4
        /*0054*/ 	.byte	0x02, 0x4a
	.zero		1
	.zero		1


	//----- nvinfo : EIATTR_EXIT_INSTR_OFFSETS
	.align		4
        /*0058*/ 	.byte	0x04, 0x1c
        /*005a*/ 	.short	(.L_49 - .L_48)


	//   ....[0]....
.L_48:
        /*005c*/ 	.word	0x00000060


	//   ....[1]....
        /*0060*/ 	.word	0x00000130


	//----- nvinfo : EIATTR_CBANK_PARAM_SIZE
	.align		4
.L_49:
        /*0064*/ 	.byte	0x03, 0x19
        /*0066*/ 	.short	0x001c


	//----- nvinfo : EIATTR_PARAM_CBANK
	.align		4
        /*0068*/ 	.byte	0x04, 0x0a
        /*006a*/ 	.short	(.L_51 - .L_50)
	.align		4
.L_50:
        /*006c*/ 	.word	index@(.nv.constant0._Z17ComputePhiMag_GPUPfS_S_i)
        /*0070*/ 	.short	0x0380
        /*0072*/ 	.short	0x001c


	//----- nvinfo : EIATTR_SW_WAR
	.align		4
.L_51:
        /*0074*/ 	.byte	0x04, 0x36
        /*0076*/ 	.short	(.L_53 - .L_52)
.L_52:
        /*0078*/ 	.word	0x00000008
.L_53:


//--------------------- .nv.callgraph             --------------------------
	.section	.nv.callgraph,"",@"SHT_CUDA_CALLGRAPH"
	.align	4
	.sectionentsize	8
	.align		4
        /*0000*/ 	.word	0x00000000
	.align		4
        /*0004*/ 	.word	0xffffffff
	.align		4
        /*0008*/ 	.word	0x00000000
	.align		4
        /*000c*/ 	.word	0xfffffffe
	.align		4
        /*0010*/ 	.word	0x00000000
	.align		4
        /*0014*/ 	.word	0xfffffffd
	.align		4
        /*0018*/ 	.word	0x00000000
	.align		4
        /*001c*/ 	.word	0xfffffffc


//--------------------- .nv.constant3             --------------------------
	.section	.nv.constant3,"a",@progbits
	.align	4
.nv.constant3:
	.type		ck,@object
	.size		ck,(.L_0 - ck)
ck:
	.zero		16384
.L_0:


//--------------------- .nv.constant4             --------------------------
	.section	.nv.constant4,"a",@progbits
	.align	8
	.align		8
.nv.constant4:
        /*0000*/ 	.dword	__cudart_i2opi_f


//--------------------- .text._Z12ComputeQ_GPUiiPfS_S_S_S_ --------------------------
	.section	.text._Z12ComputeQ_GPUiiPfS_S_S_S_,"ax",@progbits
	.align	128
        .global         _Z12ComputeQ_GPUiiPfS_S_S_S_
        .type           _Z12ComputeQ_GPUiiPfS_S_S_S_,@function
        .size           _Z12ComputeQ_GPUiiPfS_S_S_S_,(.L_x_35 - _Z12ComputeQ_GPUiiPfS_S_S_S_)
        .other          _Z12ComputeQ_GPUiiPfS_S_S_S_,@"STO_CUDA_ENTRY STV_DEFAULT"
_Z12ComputeQ_GPUiiPfS_S_S_S_:
.text._Z12ComputeQ_GPUiiPfS_S_S_S_:
[----:B------:R-:W-:Y:S01]  /*0000*/  LDC R1, c[0x0][0x37c] ;  /* 0x0000df00ff017b82 */ /* 0x000fe20000000800 */
[----:B------:R-:W0:Y:S07]  /*0010*/  S2R R3, SR_CTAID.X ;  /* 0x0000000000037919 */ /* 0x000e2e0000002500 */
[----:B------:R-:W1:Y:S01]  /*0020*/  LDC.64 R4, c[0x0][0x388] ;  /* 0x0000e200ff047b82 */ /* 0x000e620000000a00 */
[----:B------:R-:W2:Y:S01]  /*0030*/  LDCU.64 UR14, c[0x0][0x358] ;  /* 0x00006b00ff0e77ac */ /* 0x000ea20008000a00 */
[----:B------:R-:W0:Y:S01]  /*0040*/  S2R R0, SR_TID.X ;  /* 0x0000000000007919 */ /* 0x000e220000002100 */
[----:B------:R-:W3:Y:S05]  /*0050*/  LDCU UR8, c[0x0][0x380] ;  /* 0x00007000ff0877ac */ /* 0x000eea0008000800 */
[----:B------:R-:W4:Y:S08]  /*0060*/  LDC.64 R6, c[0x0][0x390] ;  /* 0x0000e400ff067b82 */ /* 0x000f300000000a00 */
[----:B------:R-:W3:Y:S08]  /*0070*/  LDC.64 R8, c[0x0][0x398] ;  /* 0x0000e600ff087b82 */ /* 0x000ef00000000a00 */
[----:B------:R-:W3:Y:S08]  /*0080*/  LDC.64 R12, c[0x0][0x3a0] ;  /* 0x0000e800ff0c7b82 */ /* 0x000ef00000000a00 */
[----:B------:R-:W3:Y:S01]  /*0090*/  LDC.64 R14, c[0x0][0x3a8] ;  /* 0x0000ea00ff0e7b82 */ /* 0x000ee20000000a00 */
[----:B0-----:R-:W-:-:S04]  /*00a0*/  IMAD R3, R3, 0x100, R0 ;  /* 0x0000010003037824 */ /* 0x001fc800078e0200 */
[----:B-1----:R-:W-:-:S04]  /*00b0*/  IMAD.WIDE R4, R3, 0x4, R4 ;  /* 0x0000000403047825 */ /* 0x002fc800078e0204 */
[C---:B----4-:R-:W-:Y:S01]  /*00c0*/  IMAD.WIDE R6, R3.reuse, 0x4, R6 ;  /* 0x0000000403067825 */ /* 0x050fe200078e0206 */
[----:B--2---:R0:W5:Y:S03]  /*00d0*/  LDG.E R0, desc[UR14][R4.64] ;  /* 0x0000000e04007981 */ /* 0x004166000c1e1900 */
[C---:B---3--:R-:W-:Y:S01]  /*00e0*/  IMAD.WIDE R8, R3.reuse, 0x4, R8 ;  /* 0x0000000403087825 */ /* 0x048fe200078e0208 */
[----:B------:R0:W5:Y:S03]  /*00f0*/  LDG.E R2, desc[UR14][R6.64] ;  /* 0x0000000e06027981 */ /* 0x000166000c1e1900 */
[----:B------:R-:W-:-:S04]  /*0100*/  IMAD.WIDE R12, R3, 0x4, R12 ;  /* 0x00000004030c7825 */ /* 0x000fc800078e020c */
[----:B------:R-:W-:Y:S01]  /*0110*/  IMAD.WIDE R14, R3, 0x4, R14 ;  /* 0x00000004030e7825 */ /* 0x000fe200078e020e */
[----:B------:R0:W5:Y:S04]  /*0120*/  LDG.E R25, desc[UR14][R12.64] ;  /* 0x0000000e0c197981 */ /* 0x000168000c1e1900 */
[----:B------:R0:W5:Y:S04]  /*0130*/  LDG.E R3, desc[UR14][R8.64] ;  /* 0x0000000e08037981 */ /* 0x000168000c1e1900 */
[----:B------:R0:W5:Y:S01]  /*0140*/  LDG.E R23, desc[UR14][R14.64] ;  /* 0x0000000e0e177981 */ /* 0x000162000c1e1900 */
[----:B------:R-:W-:-:S04]  /*0150*/  ULOP3.LUT UR4, UR8, 0x1, URZ, 0xc0, !UPT ;  /* 0x0000000108047892 */ /* 0x000fc8000f8ec0ff */
[----:B------:R-:W-:Y:S01]  /*0160*/  UISETP.NE.U32.AND UP0, UPT, UR4, 0x1, UPT ;  /* 0x000000010400788c */ /* 0x000fe2000bf05070 */
[----:B------:R-:W1:Y:S02]  /*0170*/  LDCU UR7, c[0x0][0x384] ;  /* 0x00007080ff0777ac */ /* 0x000e640008000800 */
[----:B------:R-:W-:-:S06]  /*0180*/  UMOV UR4, URZ ;  /* 0x000000ff00047c82 */ /* 0x000fcc0008000000 */
[----:B0-----:R-:W-:Y:S05]  /*0190*/  BRA.U UP0, `(.L_x_0) ;  /* 0x0000000d00e47547 */ /* 0x001fea000b800000 */
[----:B------:R-:W0:Y:S01]  /*01a0*/  LDCU.64 UR4, c[0x3][URZ] ;  /* 0x00c00000ff0477ac */ /* 0x000e220008000a00 */
[----:B------:R-:W-:Y:S01]  /*01b0*/  BSSY.RECONVERGENT B0, `(.L_x_1) ;  /* 0x0000071000007945 */ /* 0x000fe20003800200 */
[----:B------:R-:W2:Y:S01]  /*01c0*/  LDCU UR6, c[0x3][0x8] ;  /* 0x00c00100ff0677ac */ /* 0x000ea20008000800 */
[----:B0----5:R-:W-:-:S04]  /*01d0*/  FMUL R5, R2, UR5 ;  /* 0x0000000502057c20 */ /* 0x021fc80008400000 */
[----:B------:R-:W-:-:S04]  /*01e0*/  FFMA R4, R0, UR4, R5 ;  /* 0x0000000400047c23 */ /* 0x000fc80008000005 */
[----:B--2---:R-:W-:-:S04]  /*01f0*/  FFMA R4, R3, UR6, R4 ;  /* 0x0000000603047c23 */ /* 0x004fc80008000004 */
[----:B------:R-:W-:-:S04]  /*0200*/  FMUL R18, R4, 6.2831854820251464844 ;  /* 0x40c90fdb04127820 */ /* 0x000fc80000400000 */
[C---:B------:R-:W-:Y:S01]  /*0210*/  FMUL R20, R18.reuse, 0.63661974668502807617 ;  /* 0x3f22f98312147820 */ /* 0x040fe20000400000 */
[----:B------:R-:W-:-:S05]  /*0220*/  FSETP.GE.AND P0, PT, |R18|, 105615, PT ;  /* 0x47ce47801200780b */ /* 0x000fca0003f06200 */
[----:B------:R-:W0:Y:S02]  /*0230*/  F2I.NTZ R20, R20 ;  /* 0x0000001400147305 */ /* 0x000e240000203100 */
[----:B0-----:R-:W-:Y:S01]  /*0240*/  I2FP.F32.S32 R21, R20 ;  /* 0x0000001400157245 */ /* 0x001fe20000201400 */
[----:B------:R-:W-:-:S04]  /*0250*/  IMAD.MOV.U32 R22, RZ, RZ, R20 ;  /* 0x000000ffff167224 */ /* 0x000fc800078e0014 */
[----:B------:R-:W-:-:S04]  /*0260*/  FFMA R4, R21, -1.5707962512969970703, R18 ;  /* 0xbfc90fda15047823 */ /* 0x000fc80000000012 */
[----:B------:R-:W-:-:S04]  /*0270*/  FFMA R4, R21, -7.5497894158615963534e-08, R4 ;  /* 0xb3a2216815047823 */ /* 0x000fc80000000004 */
[----:B------:R-:W-:Y:S01]  /*0280*/  FFMA R21, R21, -5.3903029534742383927e-15, R4 ;  /* 0xa7c234c515157823 */ /* 0x000fe20000000004 */
[----:B------:R-:W-:-:S03]  /*0290*/  P2R R4, PR, RZ, 0x1 ;  /* 0x00000001ff047803 */ /* 0x000fc60000000000 */
[----:B------:R-:W-:Y:S01]  /*02a0*/  IMAD.MOV.U32 R10, RZ, RZ, R21 ;  /* 0x000000ffff0a7224 */ /* 0x000fe200078e0015 */
[----:B------:R-:W-:Y:S06]  /*02b0*/  @!P0 BRA `(.L_x_2) ;  /* 0x0000000400808947 */ /* 0x000fec0003800000 */
[----:B------:R-:W-:-:S13]  /*02c0*/  FSETP.NEU.AND P0, PT, |R18|, +INF , PT ;  /* 0x7f8000001200780b */ /* 0x000fda0003f0d200 */
[----:B------:R-:W-:Y:S01]  /*02d0*/  @!P0 FMUL R10, RZ, R18 ;  /* 0x00000012ff0a8220 */ /* 0x000fe20000400000 */
[----:B------:R-:W-:Y:S01]  /*02e0*/  @!P0 IMAD.MOV.U32 R20, RZ, RZ, RZ ;  /* 0x000000ffff148224 */ /* 0x000fe200078e00ff */
[----:B------:R-:W-:Y:S06]  /*02f0*/  @!P0 BRA `(.L_x_2) ;  /* 0x0000000400708947 */ /* 0x000fec0003800000 */
[----:B------:R-:W-:Y:S01]  /*0300*/  IMAD.SHL.U32 R4, R18, 0x100, RZ ;  /* 0x0000010012047824 */ /* 0x000fe200078e00ff */
[----:B-1----:R-:W0:Y:S01]  /*0310*/  LDCU.64 UR6, c[0x4][URZ] ;  /* 0x01000000ff0677ac */ /* 0x002e220008000a00 */
[----:B------:R-:W-:Y:S02]  /*0320*/  IMAD.MOV.U32 R19, RZ, RZ, RZ ;  /* 0x000000ffff137224 */ /* 0x000fe400078e00ff */
[----:B------:R-:W-:Y:S01]  /*0330*/  IMAD.MOV.U32 R24, RZ, RZ, RZ ;  /* 0x000000ffff187224 */ /* 0x000fe200078e00ff */
[----:B------:R-:W-:Y:S01]  /*0340*/  LOP3.LUT R20, R4, 0x80000000, RZ, 0xfc, !PT ;  /* 0x8000000004147812 */ /* 0x000fe200078efcff */
[----:B------:R-:W-:Y:S01]  /*0350*/  UMOV UR5, URZ ;  /* 0x000000ff00057c82 */ /* 0x000fe20008000000 */
[----:B------:R-:W-:-:S05]  /*0360*/  UMOV UR4, URZ ;  /* 0x000000ff00047c82 */ /* 0x000fca0008000000 */
.L_x_3:
[----:B0-----:R-:W-:Y:S01]  /*0370*/  IMAD.U32 R11, RZ, RZ, UR7 ;  /* 0x00000007ff0b7e24 */ /* 0x001fe2000f8e00ff */
[----:B------:R-:W-:-:S05]  /*0380*/  MOV R10, UR6 ;  /* 0x00000006000a7c02 */ /* 0x000fca0008000f00 */
[----:B------:R-:W2:Y:S01]  /*0390*/  LDG.E.CONSTANT R11, desc[UR14][R10.64] ;  /* 0x0000000e0a0b7981 */ /* 0x000ea2000c1e9900 */
[----:B------:R-:W-:Y:S01]  /*03a0*/  UIADD3 UR4, UPT, UPT, UR4, 0x1, URZ ;  /* 0x0000000104047890 */ /* 0x000fe2000fffe0ff */
[C---:B------:R-:W-:Y:S01]  /*03b0*/  ISETP.EQ.AND P0, PT, R24.reuse, RZ, PT ;  /* 0x000000ff1800720c */ /* 0x040fe20003f02270 */
[----:B------:R-:W-:Y:S01]  /*03c0*/  UIADD3 UR6, UP1, UPT, UR6, 0x4, URZ ;  /* 0x0000000406067890 */ /* 0x000fe2000ff3e0ff */
[C---:B------:R-:W-:Y:S01]  /*03d0*/  ISETP.EQ.AND P1, PT, R24.reuse, 0x4, PT ;  /* 0x000000041800780c */ /* 0x040fe20003f22270 */
[----:B------:R-:W-:Y:S01]  /*03e0*/  UISETP.NE.AND UP0, UPT, UR4, 0x6, UPT ;  /* 0x000000060400788c */ /* 0x000fe2000bf05270 */
[C---:B------:R-:W-:Y:S01]  /*03f0*/  ISETP.EQ.AND P3, PT, R24.reuse, 0xc, PT ;  /* 0x0000000c1800780c */ /* 0x040fe20003f62270 */
[----:B------:R-:W-:Y:S01]  /*0400*/  UIADD3.X UR7, UPT, UPT, URZ, UR7, URZ, UP1, !UPT ;  /* 0x00000007ff077290 */ /* 0x000fe20008ffe4ff */
[C---:B------:R-:W-:Y:S02]  /*0410*/  ISETP.EQ.AND P4, PT, R24.reuse, 0x10, PT ;  /* 0x000000101800780c */ /* 0x040fe40003f82270 */
[----:B------:R-:W-:Y:S01]  /*0420*/  ISETP.EQ.AND P5, PT, R24, 0x14, PT ;  /* 0x000000141800780c */ /* 0x000fe20003fa2270 */
[----:B--2---:R-:W-:-:S03]  /*0430*/  IMAD.WIDE.U32 R16, R11, R20, RZ ;  /* 0x000000140b107225 */ /* 0x004fc600078e00ff */
[----:B------:R-:W-:-:S04]  /*0440*/  IADD3 R16, P2, PT, R16, R19, RZ ;  /* 0x0000001310107210 */ /* 0x000fc80007f5e0ff */
[----:B------:R-:W-:Y:S01]  /*0450*/  IADD3.X R19, PT, PT, R17, UR5, RZ, P2, !PT ;  /* 0x0000000511137c10 */ /* 0x000fe200097fe4ff */
[--C-:B------:R-:W-:Y:S01]  /*0460*/  @P0 IMAD.MOV.U32 R4, RZ, RZ, R16.reuse ;  /* 0x000000ffff040224 */ /* 0x100fe200078e0010 */
[C---:B------:R-:W-:Y:S01]  /*0470*/  ISETP.EQ.AND P2, PT, R24.reuse, 0x8, PT ;  /* 0x000000081800780c */ /* 0x040fe20003f42270 */
[--C-:B------:R-:W-:Y:S02]  /*0480*/  @P1 IMAD.MOV.U32 R5, RZ, RZ, R16.reuse ;  /* 0x000000ffff051224 */ /* 0x100fe400078e0010 */
[----:B------:R-:W-:Y:S01]  /*0490*/  @P5 MOV R9, R16 ;  /* 0x0000001000095202 */ /* 0x000fe20000000f00 */
[--C-:B------:R-:W-:Y:S02]  /*04a0*/  @P3 IMAD.MOV.U32 R7, RZ, RZ, R16.reuse ;  /* 0x000000ffff073224 */ /* 0x100fe400078e0010 */
[----:B------:R-:W-:Y:S02]  /*04b0*/  @P4 IMAD.MOV.U32 R8, RZ, RZ, R16 ;  /* 0x000000ffff084224 */ /* 0x000fe400078e0010 */
[----:B------:R-:W-:-:S05]  /*04c0*/  VIADD R24, R24, 0x4 ;  /* 0x0000000418187836 */ /* 0x000fca0000000000 */
[----:B------:R-:W-:Y:S01]  /*04d0*/  @P2 IMAD.MOV.U32 R6, RZ, RZ, R16 ;  /* 0x000000ffff062224 */ /* 0x000fe200078e0010 */
[----:B------:R-:W-:Y:S06]  /*04e0*/  BRA.U UP0, `(.L_x_3) ;  /* 0xfffffffd00a07547 */ /* 0x000fec000b83ffff */
[----:B------:R-:W-:Y:S01]  /*04f0*/  SHF.R.U32.HI R10, RZ, 0x17, R18 ;  /* 0x00000017ff0a7819 */ /* 0x000fe20000011612 */
[----:B------:R-:W-:Y:S03]  /*0500*/  BSSY.RECONVERGENT B1, `(.L_x_4) ;  /* 0x0000029000017945 */ /* 0x000fe60003800200 */
[C---:B------:R-:W-:Y:S02]  /*0510*/  LOP3.LUT R11, R10.reuse, 0xe0, RZ, 0xc0, !PT ;  /* 0x000000e00a0b7812 */ /* 0x040fe400078ec0ff */
[----:B------:R-:W-:-:S03]  /*0520*/  LOP3.LUT P6, RZ, R10, 0x1f, RZ, 0xc0, !PT ;  /* 0x0000001f0aff7812 */ /* 0x000fc600078cc0ff */
[----:B------:R-:W-:-:S05]  /*0530*/  VIADD R11, R11, 0xffffff80 ;  /* 0xffffff800b0b7836 */ /* 0x000fca0000000000 */
[----:B------:R-:W-:-:S05]  /*0540*/  SHF.R.U32.HI R11, RZ, 0x5, R11 ;  /* 0x00000005ff0b7819 */ /* 0x000fca000001160b */
[----:B------:R-:W-:-:S05]  /*0550*/  IMAD.U32 R24, R11, -0x4, RZ ;  /* 0xfffffffc0b187824 */ /* 0x000fca00078e00ff */
[C---:B------:R-:W-:Y:S02]  /*0560*/  ISETP.EQ.AND P3, PT, R24.reuse, -0x18, PT ;  /* 0xffffffe81800780c */ /* 0x040fe40003f62270 */
[C---:B------:R-:W-:Y:S02]  /*0570*/  ISETP.EQ.AND P4, PT, R24.reuse, -0x14, PT ;  /* 0xffffffec1800780c */ /* 0x040fe40003f82270 */
[C---:B------:R-:W-:Y:S02]  /*0580*/  ISETP.EQ.AND P0, PT, R24.reuse, -0x10, PT ;  /* 0xfffffff01800780c */ /* 0x040fe40003f02270 */
[C---:B------:R-:W-:Y:S02]  /*0590*/  ISETP.EQ.AND P1, PT, R24.reuse, -0xc, PT ;  /* 0xfffffff41800780c */ /* 0x040fe40003f22270 */
[C---:B------:R-:W-:Y:S02]  /*05a0*/  ISETP.EQ.AND P2, PT, R24.reuse, -0x8, PT ;  /* 0xfffffff81800780c */ /* 0x040fe40003f42270 */
[----:B------:R-:W-:-:S03]  /*05b0*/  ISETP.EQ.AND P5, PT, R24, 0x4, PT ;  /* 0x000000041800780c */ /* 0x000fc60003fa2270 */
[--C-:B------:R-:W-:Y:S01]  /*05c0*/  @P3 IMAD.MOV.U32 R20, RZ, RZ, R4.reuse ;  /* 0x000000ffff143224 */ /* 0x100fe200078e0004 */
[C---:B------:R-:W-:Y:S01]  /*05d0*/  ISETP.EQ.AND P3, PT, R24.reuse, -0x4, PT ;  /* 0xfffffffc1800780c */ /* 0x040fe20003f62270 */
[----:B------:R-:W-:Y:S02]  /*05e0*/  @P4 IMAD.MOV.U32 R11, RZ, RZ, R4 ;  /* 0x000000ffff0b4224 */ /* 0x000fe400078e0004 */
[----:B------:R-:W-:Y:S01]  /*05f0*/  @P4 IMAD.MOV.U32 R20, RZ, RZ, R5 ;  /* 0x000000ffff144224 */ /* 0x000fe200078e0005 */
[----:B------:R-:W-:Y:S01]  /*0600*/  ISETP.EQ.AND P4, PT, R24, RZ, PT ;  /* 0x000000ff1800720c */ /* 0x000fe20003f82270 */
[--C-:B------:R-:W-:Y:S01]  /*0610*/  @P0 IMAD.MOV.U32 R20, RZ, RZ, R6.reuse ;  /* 0x000000ffff140224 */ /* 0x100fe200078e0006 */
[----:B------:R-:W-:Y:S01]  /*0620*/  @P0 MOV R11, R5 ;  /* 0x00000005000b0202 */ /* 0x000fe20000000f00 */
[----:B------:R-:W-:Y:S02]  /*0630*/  @P1 IMAD.MOV.U32 R11, RZ, RZ, R6 ;  /* 0x000000ffff0b1224 */ /* 0x000fe400078e0006 */
[----:B------:R-:W-:-:S02]  /*0640*/  @P2 IMAD.MOV.U32 R11, RZ, RZ, R7 ;  /* 0x000000ffff0b2224 */ /* 0x000fc400078e0007 */
[----:B------:R-:W-:Y:S02]  /*0650*/  @P1 IMAD.MOV.U32 R20, RZ, RZ, R7 ;  /* 0x000000ffff141224 */ /* 0x000fe400078e0007 */
[--C-:B------:R-:W-:Y:S02]  /*0660*/  @P3 IMAD.MOV.U32 R11, RZ, RZ, R8.reuse ;  /* 0x000000ffff0b3224 */ /* 0x100fe400078e0008 */
[----:B------:R-:W-:Y:S01]  /*0670*/  @P2 IMAD.MOV.U32 R20, RZ, RZ, R8 ;  /* 0x000000ffff142224 */ /* 0x000fe200078e0008 */
[----:B------:R-:W-:Y:S01]  /*0680*/  @P3 MOV R20, R9 ;  /* 0x0000000900143202 */ /* 0x000fe20000000f00 */
[----:B------:R-:W-:Y:S02]  /*0690*/  @P4 IMAD.MOV.U32 R11, RZ, RZ, R9 ;  /* 0x000000ffff0b4224 */ /* 0x000fe400078e0009 */
[--C-:B------:R-:W-:Y:S02]  /*06a0*/  @P5 IMAD.MOV.U32 R11, RZ, RZ, R19.reuse ;  /* 0x000000ffff0b5224 */ /* 0x100fe400078e0013 */
[----:B------:R-:W-:-:S02]  /*06b0*/  @P4 IMAD.MOV.U32 R20, RZ, RZ, R19 ;  /* 0x000000ffff144224 */ /* 0x000fc400078e0013 */
[----:B------:R-:W-:Y:S01]  /*06c0*/  IMAD.MOV.U32 R16, RZ, RZ, R11 ;  /* 0x000000ffff107224 */ /* 0x000fe200078e000b */
[----:B------:R-:W-:Y:S06]  /*06d0*/  @!P6 BRA `(.L_x_5) ;  /* 0x00000000002ce947 */ /* 0x000fec0003800000 */
[----:B------:R-:W-:Y:S01]  /*06e0*/  @P0 IMAD.MOV.U32 R17, RZ, RZ, R4 ;  /* 0x000000ffff110224 */ /* 0x000fe200078e0004 */
[----:B------:R-:W-:Y:S01]  /*06f0*/  ISETP.EQ.AND P0, PT, R24, 0x8, PT ;  /* 0x000000081800780c */ /* 0x000fe20003f02270 */
[----:B------:R-:W-:Y:S01]  /*0700*/  @P1 IMAD.MOV.U32 R17, RZ, RZ, R5 ;  /* 0x000000ffff111224 */ /* 0x000fe200078e0005 */
[----:B------:R-:W-:Y:S01]  /*0710*/  @P2 MOV R17, R6 ;  /* 0x0000000600112202 */ /* 0x000fe20000000f00 */
[----:B------:R-:W-:Y:S01]  /*0720*/  @P3 IMAD.MOV.U32 R17, RZ, RZ, R7 ;  /* 0x000000ffff113224 */ /* 0x000fe200078e0007 */
[----:B------:R-:W-:Y:S01]  /*0730*/  LOP3.LUT R11, R10, 0x1f, RZ, 0xc0, !PT ;  /* 0x0000001f0a0b7812 */ /* 0x000fe200078ec0ff */
[----:B------:R-:W-:Y:S02]  /*0740*/  @P4 IMAD.MOV.U32 R17, RZ, RZ, R8 ;  /* 0x000000ffff114224 */ /* 0x000fe400078e0008 */
[----:B------:R-:W-:Y:S01]  /*0750*/  @P5 IMAD.MOV.U32 R17, RZ, RZ, R9 ;  /* 0x000000ffff115224 */ /* 0x000fe200078e0009 */
[----:B------:R-:W-:-:S05]  /*0760*/  SHF.L.W.U32.HI R20, R16, R11, R20 ;  /* 0x0000000b10147219 */ /* 0x000fca0000010e14 */
[----:B------:R-:W-:-:S05]  /*0770*/  @P0 IMAD.MOV.U32 R17, RZ, RZ, R19 ;  /* 0x000000ffff110224 */ /* 0x000fca00078e0013 */
[----:B------:R-:W-:-:S07]  /*0780*/  SHF.L.W.U32.HI R16, R17, R11, R16 ;  /* 0x0000000b11107219 */ /* 0x000fce0000010e10 */
.L_x_5:
[----:B------:R-:W-:Y:S05]  /*0790*/  BSYNC.RECONVERGENT B1 ;  /* 0x0000000000017941 */ /* 0x000fea0003800200 */
.L_x_4:
[C-C-:B------:R-:W-:Y:S01]  /*07a0*/  SHF.L.W.U32.HI R19, R16.reuse, 0x2, R20.reuse ;  /* 0x0000000210137819 */ /* 0x140fe20000010e14 */
[----:B------:R-:W-:Y:S01]  /*07b0*/  IMAD.SHL.U32 R10, R16, 0x4, RZ ;  /* 0x00000004100a7824 */ /* 0x000fe200078e00ff */
[----:B------:R-:W-:Y:S01]  /*07c0*/  UMOV UR4, 0x54442d19 ;  /* 0x54442d1900047882 */ /* 0x000fe20000000000 */
[----:B------:R-:W-:Y:S01]  /*07d0*/  UMOV UR5, 0x3bf921fb ;  /* 0x3bf921fb00057882 */ /* 0x000fe20000000000 */
[----:B------:R-:W-:Y:S02]  /*07e0*/  SHF.R.S32.HI R11, RZ, 0x1f, R19 ;  /* 0x0000001fff0b7819 */ /* 0x000fe40000011413 */
[----:B------:R-:W-:Y:S02]  /*07f0*/  SHF.R.U32.HI R20, RZ, 0x1e, R20 ;  /* 0x0000001eff147819 */ /* 0x000fe40000011614 */
[C---:B------:R-:W-:Y:S02]  /*0800*/  LOP3.LUT R10, R11.reuse, R10, RZ, 0x3c, !PT ;  /* 0x0000000a0b0a7212 */ /* 0x040fe400078e3cff */
[----:B------:R-:W-:-:S02]  /*0810*/  LOP3.LUT R11, R11, R19, RZ, 0x3c, !PT ;  /* 0x000000130b0b7212 */ /* 0x000fc400078e3cff */
[----:B------:R-:W-:Y:S02]  /*0820*/  ISETP.GE.AND P0, PT, R18, RZ, PT ;  /* 0x000000ff1200720c */ /* 0x000fe40003f06270 */
[C---:B------:R-:W-:Y:S02]  /*0830*/  LEA.HI R20, R19.reuse, R20, RZ, 0x1 ;  /* 0x0000001413147211 */ /* 0x040fe400078f08ff */
[----:B------:R-:W0:Y:S01]  /*0840*/  I2F.F64.S64 R10, R10 ;  /* 0x0000000a000a7312 */ /* 0x000e220000301c00 */
[----:B------:R-:W-:Y:S02]  /*0850*/  LOP3.LUT R24, R19, R18, RZ, 0x3c, !PT ;  /* 0x0000001213187212 */ /* 0x000fe400078e3cff */
[----:B------:R-:W-:Y:S02]  /*0860*/  IMAD.MOV R19, RZ, RZ, -R20 ;  /* 0x000000ffff137224 */ /* 0x000fe400078e0a14 */
[----:B------:R-:W-:-:S04]  /*0870*/  ISETP.GE.AND P1, PT, R24, RZ, PT ;  /* 0x000000ff1800720c */ /* 0x000fc80003f26270 */
[----:B------:R-:W-:Y:S01]  /*0880*/  @!P0 MOV R20, R19 ;  /* 0x0000001300148202 */ /* 0x000fe20000000f00 */
[----:B0-----:R-:W-:-:S10]  /*0890*/  DMUL R16, R10, UR4 ;  /* 0x000000040a107c28 */ /* 0x001fd40008000000 */
[----:B------:R-:W0:Y:S02]  /*08a0*/  F2F.F32.F64 R16, R16 ;  /* 0x0000001000107310 */ /* 0x000e240000301000 */
[----:B0-----:R-:W-:-:S07]  /*08b0*/  FSEL R10, -R16, R16, !P1 ;  /* 0x00000010100a7208 */ /* 0x001fce0004800100 */
.L_x_2:
[----:B-1----:R-:W-:Y:S05]  /*08c0*/  BSYNC.RECONVERGENT B0 ;  /* 0x0000000000007941 */ /* 0x002fea0003800200 */
.L_x_1:
[----:B------:R-:W-:Y:S02]  /*08d0*/  IMAD.MOV.U32 R16, RZ, RZ, 0x37cbac00 ;  /* 0x37cbac00ff107424 */ /* 0x000fe400078e00ff */
[----:B------:R-:W-:Y:S01]  /*08e0*/  FMUL R11, R10, R10 ;  /* 0x0000000a0a0b7220 */ /* 0x000fe20000400000 */
[C---:B------:R-:W-:Y:S01]  /*08f0*/  LOP3.LUT R17, R20.reuse, 0x1, RZ, 0xc0, !PT ;  /* 0x0000000114117812 */ /* 0x040fe200078ec0ff */
[----:B------:R-:W-:Y:S01]  /*0900*/  IMAD.MOV.U32 R19, RZ, RZ, 0x3c0885e4 ;  /* 0x3c0885e4ff137424 */ /* 0x000fe200078e00ff */
[----:B------:R-:W0:Y:S01]  /*0910*/  LDCU UR5, c[0x3][0xc] ;  /* 0x00c00180ff0577ac */ /* 0x000e220008000800 */
[----:B------:R-:W-:Y:S01]  /*0920*/  FFMA R16, R11, R16, -0.0013887860113754868507 ;  /* 0xbab607ed0b107423 */ /* 0x000fe20000000010 */
[----:B------:R-:W-:Y:S01]  /*0930*/  ISETP.NE.U32.AND P0, PT, R17, 0x1, PT ;  /* 0x000000011100780c */ /* 0x000fe20003f05070 */
[----:B------:R-:W-:Y:S01]  /*0940*/  VIADD R17, R20, 0x1 ;  /* 0x0000000114117836 */ /* 0x000fe20000000000 */
[----:B------:R-:W-:Y:S01]  /*0950*/  FSETP.GE.AND P2, PT, |R18|, 105615, PT ;  /* 0x47ce47801200780b */ /* 0x000fe20003f46200 */
[----:B------:R-:W-:Y:S01]  /*0960*/  IMAD.MOV.U32 R20, RZ, RZ, 0x3e2aaaa8 ;  /* 0x3e2aaaa8ff147424 */ /* 0x000fe200078e00ff */
[----:B------:R-:W-:Y:S01]  /*0970*/  FSEL R16, R16, -0.00019574658654164522886, P0 ;  /* 0xb94d415310107808 */ /* 0x000fe20000000000 */
[----:B------:R-:W-:Y:S01]  /*0980*/  BSSY.RECONVERGENT B0, `(.L_x_6) ;  /* 0x0000067000007945 */ /* 0x000fe20003800200 */
[----:B------:R-:W-:-:S02]  /*0990*/  FSEL R24, R19, 0.041666727513074874878, !P0 ;  /* 0x3d2aaabb13187808 */ /* 0x000fc40004000000 */
[----:B------:R-:W-:Y:S02]  /*09a0*/  LOP3.LUT P1, RZ, R17, 0x2, RZ, 0xc0, !PT ;  /* 0x0000000211ff7812 */ /* 0x000fe4000782c0ff */
[----:B------:R-:W-:Y:S01]  /*09b0*/  FSEL R10, R10, 1, !P0 ;  /* 0x3f8000000a0a7808 */ /* 0x000fe20004000000 */
[----:B------:R-:W-:Y:S01]  /*09c0*/  FFMA R16, R11, R16, R24 ;  /* 0x000000100b107223 */ /* 0x000fe20000000018 */
[----:B------:R-:W-:-:S05]  /*09d0*/  FSEL R24, -R20, -0.4999999701976776123, !P0 ;  /* 0xbeffffff14187808 */ /* 0x000fca0004000100 */
[C---:B------:R-:W-:Y:S01]  /*09e0*/  FFMA R16, R11.reuse, R16, R24 ;  /* 0x000000100b107223 */ /* 0x040fe20000000018 */
[----:B------:R-:W-:-:S04]  /*09f0*/  FFMA R11, R11, R10, RZ ;  /* 0x0000000a0b0b7223 */ /* 0x000fc800000000ff */
[----:B------:R-:W-:-:S04]  /*0a00*/  FFMA R10, R11, R16, R10 ;  /* 0x000000100b0a7223 */ /* 0x000fc8000000000a */
[----:B------:R-:W-:-:S04]  /*0a10*/  @P1 FADD R10, RZ, -R10 ;  /* 0x8000000aff0a1221 */ /* 0x000fc80000000000 */
[----:B0-----:R-:W-:Y:S01]  /*0a20*/  FFMA R25, R10, UR5, R25 ;  /* 0x000000050a197c23 */ /* 0x001fe20008000019 */
[----:B------:R-:W-:Y:S06]  /*0a30*/  @!P2 BRA `(.L_x_7) ;  /* 0x00000004006ca947 */ /* 0x000fec0003800000 */
[----:B------:R-:W-:-:S13]  /*0a40*/  FSETP.NEU.AND P0, PT, |R18|, +INF , PT ;  /* 0x7f8000001200780b */ /* 0x000fda0003f0d200 */
[----:B------:R-:W-:Y:S01]  /*0a50*/  @!P0 FMUL R21, RZ, R18 ;  /* 0x00000012ff158220 */ /* 0x000fe20000400000 */
[----:B------:R-:W-:Y:S01]  /*0a60*/  @!P0 IMAD.MOV.U32 R22, RZ, RZ, RZ ;  /* 0x000000ffff168224 */ /* 0x000fe200078e00ff */
[----:B------:R-:W-:Y:S06]  /*0a70*/  @!P0 BRA `(.L_x_7) ;  /* 0x00000004005c8947 */ /* 0x000fec0003800000 */
[----:B------:R-:W-:Y:S02]  /*0a80*/  IMAD.SHL.U32 R22, R18, 0x100, RZ ;  /* 0x0000010012167824 */ /* 0x000fe400078e00ff */
[----:B------:R-:W-:Y:S02]  /*0a90*/  HFMA2 R21, -RZ, RZ, 0, 0 ;  /* 0x00000000ff157431 */ /* 0x000fe400000001ff */
[----:B------:R-:W-:Y:S01]  /*0aa0*/  IMAD.MOV.U32 R27, RZ, RZ, RZ ;  /* 0x000000ffff1b7224 */ /* 0x000fe200078e00ff */
[----:B------:R-:W-:Y:S01]  /*0ab0*/  UMOV UR4, URZ ;  /* 0x000000ff00047c82 */ /* 0x000fe20008000000 */
[----:B------:R-:W-:-:S07]  /*0ac0*/  LOP3.LUT R22, R22, 0x80000000, RZ, 0xfc, !PT ;  /* 0x8000000016167812 */ /* 0x000fce00078efcff */
.L_x_8:
[----:B------:R-:W0:Y:S02]  /*0ad0*/  LDC.64 R10, c[0x4][RZ] ;  /* 0x01000000ff0a7b82 */ /* 0x000e240000000a00 */
[----:B0-----:R-:W-:-:S05]  /*0ae0*/  IMAD.WIDE.U32 R16, R27, 0x4, R10 ;  /* 0x000000041b107825 */ /* 0x001fca00078e000a */
[----:B------:R-:W2:Y:S01]  /*0af0*/  LDG.E.CONSTANT R11, desc[UR14][R16.64] ;  /* 0x0000000e100b7981 */ /* 0x000ea2000c1e9900 */
[C---:B------:R-:W-:Y:S02]  /*0b00*/  IMAD.SHL.U32 R24, R27.reuse, 0x4, RZ ;  /* 0x000000041b187824 */ /* 0x040fe400078e00ff */
[----:B------:R-:W-:-:S03]  /*0b10*/  VIADD R27, R27, 0x1 ;  /* 0x000000011b1b7836 */ /* 0x000fc60000000000 */
[C---:B------:R-:W-:Y:S02]  /*0b20*/  ISETP.EQ.AND P0, PT, R24.reuse, RZ, PT ;  /* 0x000000ff1800720c */ /* 0x040fe40003f02270 */
[C---:B------:R-:W-:Y:S02]  /*0b30*/  ISETP.EQ.AND P5, PT, R24.reuse, 0x4, PT ;  /* 0x000000041800780c */ /* 0x040fe40003fa2270 */
[C---:B------:R-:W-:Y:S02]  /*0b40*/  ISETP.EQ.AND P4, PT, R24.reuse, 0x8, PT ;  /* 0x000000081800780c */ /* 0x040fe40003f82270 */
[C---:B------:R-:W-:Y:S02]  /*0b50*/  ISETP.EQ.AND P3, PT, R24.reuse, 0xc, PT ;  /* 0x0000000c1800780c */ /* 0x040fe40003f62270 */
[C---:B------:R-:W-:Y:S02]  /*0b60*/  ISETP.EQ.AND P2, PT, R24.reuse, 0x10, PT ;  /* 0x000000101800780c */ /* 0x040fe40003f42270 */
[----:B------:R-:W-:Y:S01]  /*0b70*/  ISETP.EQ.AND P1, PT, R24, 0x14, PT ;  /* 0x000000141800780c */ /* 0x000fe20003f22270 */
[----:B--2---:R-:W-:-:S03]  /*0b80*/  IMAD.WIDE.U32 R10, R11, R22, RZ ;  /* 0x000000160b0a7225 */ /* 0x004fc600078e00ff */
[----:B------:R-:W-:-:S04]  /*0b90*/  IADD3 R10, P6, PT, R10, R21, RZ ;  /* 0x000000150a0a7210 */ /* 0x000fc80007fde0ff */
[----:B------:R-:W-:Y:S01]  /*0ba0*/  IADD3.X R21, PT, PT, R11, UR4, RZ, P6, !PT ;  /* 0x000000040b157c10 */ /* 0x000fe2000b7fe4ff */
[--C-:B------:R-:W-:Y:S01]  /*0bb0*/  @P0 IMAD.MOV.U32 R4, RZ, RZ, R10.reuse ;  /* 0x000000ffff040224 */ /* 0x100fe200078e000a */
[----:B------:R-:W-:Y:S01]  /*0bc0*/  ISETP.NE.AND P6, PT, R27, 0x6, PT ;  /* 0x000000061b00780c */ /* 0x000fe20003fc5270 */
[--C-:B------:R-:W-:Y:S01]  /*0bd0*/  @P5 IMAD.MOV.U32 R5, RZ, RZ, R10.reuse ;  /* 0x000000ffff055224 */ /* 0x100fe200078e000a */
[----:B------:R-:W-:Y:S01]  /*0be0*/  @P3 MOV R7, R10 ;  /* 0x0000000a00073202 */ /* 0x000fe20000000f00 */
[--C-:B------:R-:W-:Y:S02]  /*0bf0*/  @P4 IMAD.MOV.U32 R6, RZ, RZ, R10.reuse ;  /* 0x000000ffff064224 */ /* 0x100fe400078e000a */
[--C-:B------:R-:W-:Y:S02]  /*0c00*/  @P2 IMAD.MOV.U32 R8, RZ, RZ, R10.reuse ;  /* 0x000000ffff082224 */ /* 0x100fe400078e000a */
[----:B------:R-:W-:-:S06]  /*0c10*/  @P1 IMAD.MOV.U32 R9, RZ, RZ, R10 ;  /* 0x000000ffff091224 */ /* 0x000fcc00078e000a */
[----:B------:R-:W-:Y:S05]  /*0c20*/  @P6 BRA `(.L_x_8) ;  /* 0xfffffffc00a86947 */ /* 0x000fea000383ffff */
        /* <DEDUP_REMOVED lines=12> */
[----:B------:R-:W-:-:S03]  /*0cf0*/  ISETP.EQ.AND P5, PT, R17, RZ, PT ;  /* 0x000000ff1100720c */ /* 0x000fc60003fa2270 */
[--C-:B------:R-:W-:Y:S01]  /*0d00*/  @P3 IMAD.MOV.U32 R22, RZ, RZ, R4.reuse ;  /* 0x000000ffff163224 */ /* 0x100fe200078e0004 */
[C---:B------:R-:W-:Y:S01]  /*0d10*/  ISETP.EQ.AND P3, PT, R17.reuse, -0x4, PT ;  /* 0xfffffffc1100780c */ /* 0x040fe20003f62270 */
[----:B------:R-:W-:Y:S01]  /*0d20*/  @P4 IMAD.MOV.U32 R10, RZ, RZ, R4 ;  /* 0x000000ffff0a4224 */ /* 0x000fe200078e0004 */
[----:B------:R-:W-:Y:S01]  /*0d30*/  @P4 MOV R22, R5 ;  /* 0x0000000500164202 */ /* 0x000fe20000000f00 */
[----:B------:R-:W-:Y:S01]  /*0d40*/  @P2 IMAD.MOV.U32 R10, RZ, RZ, R5 ;  /* 0x000000ffff0a2224 */ /* 0x000fe200078e0005 */
[----:B------:R-:W-:Y:S01]  /*0d50*/  ISETP.EQ.AND P4, PT, R17, 0x4, PT ;  /* 0x000000041100780c */ /* 0x000fe20003f82270 */
[--C-:B------:R-:W-:Y:S02]  /*0d60*/  @P2 IMAD.MOV.U32 R22, RZ, RZ, R6.reuse ;  /* 0x000000ffff162224 */ /* 0x100fe400078e0006 */
[----:B------:R-:W-:Y:S02]  /*0d70*/  @P1 IMAD.MOV.U32 R10, RZ, RZ, R6 ;  /* 0x000000ffff0a1224 */ /* 0x000fe400078e0006 */
[----:B------:R-:W-:-:S02]  /*0d80*/  @P1 IMAD.MOV.U32 R22, RZ, RZ, R7 ;  /* 0x000000ffff161224 */ /* 0x000fc400078e0007 */
[----:B------:R-:W-:Y:S02]  /*0d90*/  @P0 IMAD.MOV.U32 R10, RZ, RZ, R7 ;  /* 0x000000ffff0a0224 */ /* 0x000fe400078e0007 */
[----:B------:R-:W-:Y:S01]  /*0da0*/  @P0 IMAD.MOV.U32 R22, RZ, RZ, R8 ;  /* 0x000000ffff160224 */ /* 0x000fe200078e0008 */
[----:B------:R-:W-:Y:S01]  /*0db0*/  @P3 MOV R10, R8 ;  /* 0x00000008000a3202 */ /* 0x000fe20000000f00 */
[--C-:B------:R-:W-:Y:S02]  /*0dc0*/  @P3 IMAD.MOV.U32 R22, RZ, RZ, R9.reuse ;  /* 0x000000ffff163224 */ /* 0x100fe400078e0009 */
[----:B------:R-:W-:Y:S02]  /*0dd0*/  @P5 IMAD.MOV.U32 R10, RZ, RZ, R9 ;  /* 0x000000ffff0a5224 */ /* 0x000fe400078e0009 */
[--C-:B------:R-:W-:Y:S02]  /*0de0*/  @P5 IMAD.MOV.U32 R22, RZ, RZ, R21.reuse ;  /* 0x000000ffff165224 */ /* 0x100fe400078e0015 */
[----:B------:R-:W-:Y:S01]  /*0df0*/  @P4 IMAD.MOV.U32 R10, RZ, RZ, R21 ;  /* 0x000000ffff0a4224 */ /* 0x000fe200078e0015 */
[----:B------:R-:W-:Y:S06]  /*0e00*/  @!P6 BRA `(.L_x_10) ;  /* 0x00000000002ce947 */ /* 0x000fec0003800000 */
[----:B------:R-:W-:Y:S02]  /*0e10*/  @P2 IMAD.MOV.U32 R11, RZ, RZ, R4 ;  /* 0x000000ffff0b2224 */ /* 0x000fe400078e0004 */
[----:B------:R-:W-:Y:S01]  /*0e20*/  @P1 IMAD.MOV.U32 R11, RZ, RZ, R5 ;  /* 0x000000ffff0b1224 */ /* 0x000fe200078e0005 */
[----:B------:R-:W-:Y:S01]  /*0e30*/  @P0 MOV R11, R6 ;  /* 0x00000006000b0202 */ /* 0x000fe20000000f00 */
[----:B------:R-:W-:Y:S01]  /*0e40*/  @P3 IMAD.MOV.U32 R11, RZ, RZ, R7 ;  /* 0x000000ffff0b3224 */ /* 0x000fe200078e0007 */
[----:B------:R-:W-:Y:S01]  /*0e50*/  ISETP.EQ.AND P0, PT, R17, 0x8, PT ;  /* 0x000000081100780c */ /* 0x000fe20003f02270 */
[----:B------:R-:W-:Y:S01]  /*0e60*/  @P5 IMAD.MOV.U32 R11, RZ, RZ, R8 ;  /* 0x000000ffff0b5224 */ /* 0x000fe200078e0008 */
[----:B------:R-:W-:Y:S01]  /*0e70*/  LOP3.LUT R17, R16, 0x1f, RZ, 0xc0, !PT ;  /* 0x0000001f10117812 */ /* 0x000fe200078ec0ff */
[----:B------:R-:W-:-:S03]  /*0e80*/  @P4 IMAD.MOV.U32 R11, RZ, RZ, R9 ;  /* 0x000000ffff0b4224 */ /* 0x000fc600078e0009 */
[----:B------:R-:W-:-:S07]  /*0e90*/  SHF.L.W.U32.HI R22, R10, R17, R22 ;  /* 0x000000110a167219 */ /* 0x000fce0000010e16 */
[----:B------:R-:W-:-:S05]  /*0ea0*/  @P0 IMAD.MOV.U32 R11, RZ, RZ, R21 ;  /* 0x000000ffff0b0224 */ /* 0x000fca00078e0015 */
[----:B------:R-:W-:-:S07]  /*0eb0*/  SHF.L.W.U32.HI R10, R11, R17, R10 ;  /* 0x000000110b0a7219 */ /* 0x000fce0000010e0a */
.L_x_10:
[----:B------:R-:W-:Y:S05]  /*0ec0*/  BSYNC.RECONVERGENT B1 ;  /* 0x0000000000017941 */ /* 0x000fea0003800200 */
.L_x_9:
        /* <DEDUP_REMOVED lines=9> */
[C---:B------:R-:W-:Y:S02]  /*0f60*/  LOP3.LUT R18, R21.reuse, R18, RZ, 0x3c, !PT ;  /* 0x0000001215127212 */ /* 0x040fe400078e3cff */
[----:B------:R-:W0:Y:S01]  /*0f70*/  I2F.F64.S64 R10, R10 ;  /* 0x0000000a000a7312 */ /* 0x000e220000301c00 */
[----:B------:R-:W-:Y:S02]  /*0f80*/  LEA.HI R22, R21, R22, RZ, 0x1 ;  /* 0x0000001615167211 */ /* 0x000fe400078f08ff */
[----:B------:R-:W-:-:S03]  /*0f90*/  ISETP.GE.AND P0, PT, R18, RZ, PT ;  /* 0x000000ff1200720c */ /* 0x000fc60003f06270 */
[----:B------:R-:W-:-:S05]  /*0fa0*/  IMAD.MOV R18, RZ, RZ, -R22 ;  /* 0x000000ffff127224 */ /* 0x000fca00078e0a16 */
[----:B------:R-:W-:Y:S01]  /*0fb0*/  @!P1 MOV R22, R18 ;  /* 0x0000001200169202 */ /* 0x000fe20000000f00 */
[----:B0-----:R-:W-:-:S10]  /*0fc0*/  DMUL R16, R10, UR6 ;  /* 0x000000060a107c28 */ /* 0x001fd40008000000 */
[----:B------:R-:W0:Y:S02]  /*0fd0*/  F2F.F32.F64 R16, R16 ;  /* 0x0000001000107310 */ /* 0x000e240000301000 */
[----:B0-----:R-:W-:-:S07]  /*0fe0*/  FSEL R21, -R16, R16, !P0 ;  /* 0x0000001010157208 */ /* 0x001fce0004000100 */
.L_x_7:
[----:B------:R-:W-:Y:S05]  /*0ff0*/  BSYNC.RECONVERGENT B0 ;  /* 0x0000000000007941 */ /* 0x000fea0003800200 */
.L_x_6:
[----:B------:R-:W-:Y:S02]  /*1000*/  IMAD.MOV.U32 R11, RZ, RZ, 0x37cbac00 ;  /* 0x37cbac00ff0b7424 */ /* 0x000fe400078e00ff */
[----:B------:R-:W-:Y:S01]  /*1010*/  FMUL R10, R21, R21 ;  /* 0x00000015150a7220 */ /* 0x000fe20000400000 */
[C---:B------:R-:W-:Y:S01]  /*1020*/  LOP3.LUT R16, R22.reuse, 0x1, RZ, 0xc0, !PT ;  /* 0x0000000116107812 */ /* 0x040fe200078ec0ff */
[----:B------:R-:W0:Y:S01]  /*1030*/  LDCU UR7, c[0x0][0x384] ;  /* 0x00007080ff0777ac */ /* 0x000e220008000800 */
[----:B------:R-:W-:Y:S01]  /*1040*/  LOP3.LUT P1, RZ, R22, 0x2, RZ, 0xc0, !PT ;  /* 0x0000000216ff7812 */ /* 0x000fe2000782c0ff */
[----:B------:R-:W-:Y:S01]  /*1050*/  FFMA R11, R10, R11, -0.0013887860113754868507 ;  /* 0xbab607ed0a0b7423 */ /* 0x000fe2000000000b */
[----:B------:R-:W-:Y:S01]  /*1060*/  ISETP.NE.U32.AND P0, PT, R16, 0x1, PT ;  /* 0x000000011000780c */ /* 0x000fe20003f05070 */
[----:B------:R-:W-:-:S03]  /*1070*/  UMOV UR4, 0x1 ;  /* 0x0000000100047882 */ /* 0x000fc60000000000 */
[----:B------:R-:W-:Y:S02]  /*1080*/  FSEL R19, R19, 0.041666727513074874878, P0 ;  /* 0x3d2aaabb13137808 */ /* 0x000fe40000000000 */
[----:B------:R-:W-:Y:S02]  /*1090*/  FSEL R11, R11, -0.00019574658654164522886, !P0 ;  /* 0xb94d41530b0b7808 */ /* 0x000fe40004000000 */
[----:B------:R-:W-:Y:S02]  /*10a0*/  FSEL R20, -R20, -0.4999999701976776123, P0 ;  /* 0xbeffffff14147808 */ /* 0x000fe40000000100 */
[----:B------:R-:W-:Y:S01]  /*10b0*/  FSEL R21, R21, 1, P0 ;  /* 0x3f80000015157808 */ /* 0x000fe20000000000 */
[----:B------:R-:W-:-:S04]  /*10c0*/  FFMA R11, R10, R11, R19 ;  /* 0x0000000b0a0b7223 */ /* 0x000fc80000000013 */
[C---:B------:R-:W-:Y:S01]  /*10d0*/  FFMA R11, R10.reuse, R11, R20 ;  /* 0x0000000b0a0b7223 */ /* 0x040fe20000000014 */
[----:B------:R-:W-:Y:S01]  /*10e0*/  FFMA R10, R10, R21, RZ ;  /* 0x000000150a0a7223 */ /* 0x000fe200000000ff */
[----:B0-----:R-:W-:-:S03]  /*10f0*/  UIADD3 UR7, UPT, UPT, UR7, 0x1, URZ ;  /* 0x0000000107077890 */ /* 0x001fc6000fffe0ff */
[----:B------:R-:W-:-:S04]  /*1100*/  FFMA R10, R10, R11, R21 ;  /* 0x0000000b0a0a7223 */ /* 0x000fc80000000015 */
[----:B------:R-:W-:-:S04]  /*1110*/  @P1 FADD R10, RZ, -R10 ;  /* 0x8000000aff0a1221 */ /* 0x000fc80000000000 */
[----:B------:R-:W-:-:S07]  /*1120*/  FFMA R23, R10, UR5, R23 ;  /* 0x000000050a177c23 */ /* 0x000fce0008000017 */
.L_x_0:
[----:B-1----:R-:W-:-:S09]  /*1130*/  UISETP.GE.AND UP0, UPT, UR7, UR8, UPT ;  /* 0x000000080700728c */ /* 0x002fd2000bf06270 */
[----:B------:R-:W-:Y:S05]  /*1140*/  BRA.U UP0, `(.L_x_11) ;  /* 0x0000001d00947547 */ /* 0x000fea000b800000 */
.L_x_32:
[----:B------:R-:W-:Y:S01]  /*1150*/  USHF.L.U32 UR8, UR4, 0x4, URZ ;  /* 0x0000000404087899 */ /* 0x000fe200080006ff */
[----:B------:R-:W-:Y:S11]  /*1160*/  BSSY.RECONVERGENT B0, `(.L_x_12) ;  /* 0x0000071000007945 */ /* 0x000ff60003800200 */
[----:B------:R-:W0:Y:S01]  /*1170*/  LDCU.64 UR10, c[0x3][UR8] ;  /* 0x00c00000080a77ac */ /* 0x000e220008000a00 */
[----:B------:R-:W1:Y:S01]  /*1180*/  LDCU.64 UR12, c[0x3][UR8+0x8] ;  /* 0x00c00100080c77ac */ /* 0x000e620008000a00 */
[----:B0----5:R-:W-:-:S04]  /*1190*/  FMUL R11, R2, UR11 ;  /* 0x0000000b020b7c20 */ /* 0x021fc80008400000 */
[----:B------:R-:W-:-:S04]  /*11a0*/  FFMA R10, R0, UR10, R11 ;  /* 0x0000000a000a7c23 */ /* 0x000fc8000800000b */
[----:B-1----:R-:W-:-:S04]  /*11b0*/  FFMA R10, R3, UR12, R10 ;  /* 0x0000000c030a7c23 */ /* 0x002fc8000800000a */
[----:B------:R-:W-:Y:S01]  /*11c0*/  FMUL R21, R10, 6.2831854820251464844 ;  /* 0x40c90fdb0a157820 */ /* 0x000fe20000400000 */
[----:B------:R-:W-:-:S03]  /*11d0*/  IMAD.U32 R10, RZ, RZ, UR4 ;  /* 0x00000004ff0a7e24 */ /* 0x000fc6000f8e00ff */
[C---:B------:R-:W-:Y:S01]  /*11e0*/  FMUL R24, R21.reuse, 0.63661974668502807617 ;  /* 0x3f22f98315187820 */ /* 0x040fe20000400000 */
[----:B------:R-:W-:-:S05]  /*11f0*/  FSETP.GE.AND P0, PT, |R21|, 105615, PT ;  /* 0x47ce47801500780b */ /* 0x000fca0003f06200 */
[----:B------:R-:W0:Y:S02]  /*1200*/  F2I.NTZ R24, R24 ;  /* 0x0000001800187305 */ /* 0x000e240000203100 */
[----:B0-----:R-:W-:Y:S01]  /*1210*/  I2FP.F32.S32 R22, R24 ;  /* 0x0000001800167245 */ /* 0x001fe20000201400 */
[----:B------:R-:W-:-:S04]  /*1220*/  IMAD.MOV.U32 R26, RZ, RZ, R24 ;  /* 0x000000ffff1a7224 */ /* 0x000fc800078e0018 */
[----:B------:R-:W-:-:S04]  /*1230*/  FFMA R11, R22, -1.5707962512969970703, R21 ;  /* 0xbfc90fda160b7823 */ /* 0x000fc80000000015 */
[----:B------:R-:W-:-:S04]  /*1240*/  FFMA R11, R22, -7.5497894158615963534e-08, R11 ;  /* 0xb3a22168160b7823 */ /* 0x000fc8000000000b */
[----:B------:R-:W-:-:S04]  /*1250*/  FFMA R22, R22, -5.3903029534742383927e-15, R11 ;  /* 0xa7c234c516167823 */ /* 0x000fc8000000000b */
[----:B------:R-:W-:Y:S01]  /*1260*/  IMAD.MOV.U32 R16, RZ, RZ, R22 ;  /* 0x000000ffff107224 */ /* 0x000fe200078e0016 */
        /* <DEDUP_REMOVED lines=8> */
[----:B------:R-:W0:Y:S01]  /*12f0*/  LDCU.64 UR10, c[0x4][URZ] ;  /* 0x01000000ff0a77ac */ /* 0x000e220008000a00 */
[----:B------:R-:W-:Y:S01]  /*1300*/  LOP3.LUT R27, R16, 0x80000000, RZ, 0xfc, !PT ;  /* 0x80000000101b7812 */ /* 0x000fe200078efcff */
[----:B------:R-:W-:Y:S01]  /*1310*/  UMOV UR6, URZ ;  /* 0x000000ff00067c82 */ /* 0x000fe20008000000 */
[----:B------:R-:W-:-:S05]  /*1320*/  UMOV UR5, URZ ;  /* 0x000000ff00057c82 */ /* 0x000fca0008000000 */
.L_x_14:
[----:B0-----:R-:W-:Y:S02]  /*1330*/  IMAD.U32 R16, RZ, RZ, UR10 ;  /* 0x0000000aff107e24 */ /* 0x001fe4000f8e00ff */
[----:B------:R-:W-:-:S05]  /*1340*/  IMAD.U32 R17, RZ, RZ, UR11 ;  /* 0x0000000bff117e24 */ /* 0x000fca000f8e00ff */
        /* <DEDUP_REMOVED lines=9> */
[----:B------:R-:W-:-:S02]  /*13e0*/  ISETP.EQ.AND P4, PT, R20, 0x10, PT ;  /* 0x000000101400780c */ /* 0x000fc40003f82270 */
[C---:B------:R-:W-:Y:S01]  /*13f0*/  ISETP.EQ.AND P5, PT, R20.reuse, 0x14, PT ;  /* 0x000000141400780c */ /* 0x040fe20003fa2270 */
[----:B------:R-:W-:Y:S02]  /*1400*/  VIADD R20, R20, 0x4 ;  /* 0x0000000414147836 */ /* 0x000fe40000000000 */
[----:B--2---:R-:W-:-:S03]  /*1410*/  IMAD.WIDE.U32 R18, R16, R27, RZ ;  /* 0x0000001b10127225 */ /* 0x004fc600078e00ff */
[----:B------:R-:W-:-:S04]  /*1420*/  IADD3 R18, P6, PT, R18, R11, RZ ;  /* 0x0000000b12127210 */ /* 0x000fc80007fde0ff */
[----:B------:R-:W-:Y:S01]  /*1430*/  IADD3.X R11, PT, PT, R19, UR6, RZ, P6, !PT ;  /* 0x00000006130b7c10 */ /* 0x000fe2000b7fe4ff */
[--C-:B------:R-:W-:Y:S01]  /*1440*/  @P0 IMAD.MOV.U32 R4, RZ, RZ, R18.reuse ;  /* 0x000000ffff040224 */ /* 0x100fe200078e0012 */
[----:B------:R-:W-:Y:S01]  /*1450*/  @P3 MOV R7, R18 ;  /* 0x0000001200073202 */ /* 0x000fe20000000f00 */
[--C-:B------:R-:W-:Y:S02]  /*1460*/  @P1 IMAD.MOV.U32 R5, RZ, RZ, R18.reuse ;  /* 0x000000ffff051224 */ /* 0x100fe400078e0012 */
[--C-:B------:R-:W-:Y:S02]  /*1470*/  @P2 IMAD.MOV.U32 R6, RZ, RZ, R18.reuse ;  /* 0x000000ffff062224 */ /* 0x100fe400078e0012 */
[--C-:B------:R-:W-:Y:S02]  /*1480*/  @P4 IMAD.MOV.U32 R8, RZ, RZ, R18.reuse ;  /* 0x000000ffff084224 */ /* 0x100fe400078e0012 */
        /* <DEDUP_REMOVED lines=15> */
[----:B------:R-:W-:Y:S01]  /*1580*/  @P3 IMAD.MOV.U32 R20, RZ, RZ, R4 ;  /* 0x000000ffff143224 */ /* 0x000fe200078e0004 */
[C---:B------:R-:W-:Y:S01]  /*1590*/  ISETP.EQ.AND P3, PT, R19.reuse, -0x4, PT ;  /* 0xfffffffc1300780c */ /* 0x040fe20003f62270 */
[--C-:B------:R-:W-:Y:S01]  /*15a0*/  @P4 IMAD.MOV.U32 R20, RZ, RZ, R5.reuse ;  /* 0x000000ffff144224 */ /* 0x100fe200078e0005 */
[----:B------:R-:W-:Y:S01]  /*15b0*/  @P4 MOV R17, R4 ;  /* 0x0000000400114202 */ /* 0x000fe20000000f00 */
[----:B------:R-:W-:Y:S01]  /*15c0*/  @P2 IMAD.MOV.U32 R17, RZ, RZ, R5 ;  /* 0x000000ffff112224 */ /* 0x000fe200078e0005 */
[----:B------:R-:W-:Y:S01]  /*15d0*/  ISETP.EQ.AND P4, PT, R19, 0x4, PT ;  /* 0x000000041300780c */ /* 0x000fe20003f82270 */
[--C-:B------:R-:W-:Y:S02]  /*15e0*/  @P2 IMAD.MOV.U32 R20, RZ, RZ, R6.reuse ;  /* 0x000000ffff142224 */ /* 0x100fe400078e0006 */
[----:B------:R-:W-:Y:S02]  /*15f0*/  @P1 IMAD.MOV.U32 R17, RZ, RZ, R6 ;  /* 0x000000ffff111224 */ /* 0x000fe400078e0006 */
[--C-:B------:R-:W-:Y:S01]  /*1600*/  @P1 IMAD.MOV.U32 R20, RZ, RZ, R7.reuse ;  /* 0x000000ffff141224 */ /* 0x100fe200078e0007 */
[----:B------:R-:W-:Y:S01]  /*1610*/  @P0 MOV R20, R8 ;  /* 0x0000000800140202 */ /* 0x000fe20000000f00 */
[----:B------:R-:W-:-:S02]  /*1620*/  @P0 IMAD.MOV.U32 R17, RZ, RZ, R7 ;  /* 0x000000ffff110224 */ /* 0x000fc400078e0007 */
[----:B------:R-:W-:Y:S02]  /*1630*/  @P3 IMAD.MOV.U32 R17, RZ, RZ, R8 ;  /* 0x000000ffff113224 */ /* 0x000fe400078e0008 */
[--C-:B------:R-:W-:Y:S02]  /*1640*/  @P3 IMAD.MOV.U32 R20, RZ, RZ, R9.reuse ;  /* 0x000000ffff143224 */ /* 0x100fe400078e0009 */
[----:B------:R-:W-:Y:S02]  /*1650*/  @P5 IMAD.MOV.U32 R17, RZ, RZ, R9 ;  /* 0x000000ffff115224 */ /* 0x000fe400078e0009 */
[--C-:B------:R-:W-:Y:S02]  /*1660*/  @P5 IMAD.MOV.U32 R20, RZ, RZ, R11.reuse ;  /* 0x000000ffff145224 */ /* 0x100fe400078e000b */
[----:B------:R-:W-:Y:S01]  /*1670*/  @P4 IMAD.MOV.U32 R17, RZ, RZ, R11 ;  /* 0x000000ffff114224 */ /* 0x000fe200078e000b */
[----:B------:R-:W-:Y:S06]  /*1680*/  @!P6 BRA `(.L_x_16) ;  /* 0x00000000002ce947 */ /* 0x000fec0003800000 */
[----:B------:R-:W-:Y:S01]  /*1690*/  @P2 IMAD.MOV.U32 R18, RZ, RZ, R4 ;  /* 0x000000ffff122224 */ /* 0x000fe200078e0004 */
[----:B------:R-:W-:Y:S01]  /*16a0*/  @P1 MOV R18, R5 ;  /* 0x0000000500121202 */ /* 0x000fe20000000f00 */
[----:B------:R-:W-:Y:S01]  /*16b0*/  @P0 IMAD.MOV.U32 R18, RZ, RZ, R6 ;  /* 0x000000ffff120224 */ /* 0x000fe200078e0006 */
[----:B------:R-:W-:Y:S01]  /*16c0*/  ISETP.EQ.AND P0, PT, R19, 0x8, PT ;  /* 0x000000081300780c */ /* 0x000fe20003f02270 */
[----:B------:R-:W-:Y:S01]  /*16d0*/  @P3 IMAD.MOV.U32 R18, RZ, RZ, R7 ;  /* 0x000000ffff123224 */ /* 0x000fe200078e0007 */
[----:B------:R-:W-:Y:S01]  /*16e0*/  LOP3.LUT R16, R16, 0x1f, RZ, 0xc0, !PT ;  /* 0x0000001f10107812 */ /* 0x000fe200078ec0ff */
[----:B------:R-:W-:Y:S02]  /*16f0*/  @P5 IMAD.MOV.U32 R18, RZ, RZ, R8 ;  /* 0x000000ffff125224 */ /* 0x000fe400078e0008 */
[----:B------:R-:W-:Y:S01]  /*1700*/  @P4 IMAD.MOV.U32 R18, RZ, RZ, R9 ;  /* 0x000000ffff124224 */ /* 0x000fe200078e0009 */
[----:B------:R-:W-:-:S07]  /*1710*/  SHF.L.W.U32.HI R20, R17, R16, R20 ;  /* 0x0000001011147219 */ /* 0x000fce0000010e14 */
[----:B------:R-:W-:-:S05]  /*1720*/  @P0 IMAD.MOV.U32 R18, RZ, RZ, R11 ;  /* 0x000000ffff120224 */ /* 0x000fca00078e000b */
[----:B------:R-:W-:-:S07]  /*1730*/  SHF.L.W.U32.HI R17, R18, R16, R17 ;  /* 0x0000001012117219 */ /* 0x000fce0000010e11 */
.L_x_16:
[----:B------:R-:W-:Y:S05]  /*1740*/  BSYNC.RECONVERGENT B1 ;  /* 0x0000000000017941 */ /* 0x000fea0003800200 */
.L_x_15:
[C---:B------:R-:W-:Y:S01]  /*1750*/  SHF.L.W.U32.HI R24, R17.reuse, 0x2, R20 ;  /* 0x0000000211187819 */ /* 0x040fe20000010e14 */
[----:B------:R-:W-:Y:S01]  /*1760*/  IMAD.SHL.U32 R17, R17, 0x4, RZ ;  /* 0x0000000411117824 */ /* 0x000fe200078e00ff */
[----:B------:R-:W-:Y:S01]  /*1770*/  UMOV UR10, 0x54442d19 ;  /* 0x54442d19000a7882 */ /* 0x000fe20000000000 */
[----:B------:R-:W-:Y:S01]  /*1780*/  UMOV UR11, 0x3bf921fb ;  /* 0x3bf921fb000b7882 */ /* 0x000fe20000000000 */
[----:B------:R-:W-:Y:S02]  /*1790*/  SHF.R.S32.HI R11, RZ, 0x1f, R24 ;  /* 0x0000001fff0b7819 */ /* 0x000fe40000011418 */
[----:B------:R-:W-:Y:S02]  /*17a0*/  ISETP.GE.AND P0, PT, R21, RZ, PT ;  /* 0x000000ff1500720c */ /* 0x000fe40003f06270 */
[C---:B------:R-:W-:Y:S02]  /*17b0*/  LOP3.LUT R16, R11.reuse, R17, RZ, 0x3c, !PT ;  /* 0x000000110b107212 */ /* 0x040fe400078e3cff */
[----:B------:R-:W-:-:S02]  /*17c0*/  LOP3.LUT R17, R11, R24, RZ, 0x3c, !PT ;  /* 0x000000180b117212 */ /* 0x000fc400078e3cff */
[----:B------:R-:W-:Y:S02]  /*17d0*/  SHF.R.U32.HI R11, RZ, 0x1e, R20 ;  /* 0x0000001eff0b7819 */ /* 0x000fe40000011614 */
[C---:B------:R-:W-:Y:S02]  /*17e0*/  LOP3.LUT R20, R24.reuse, R21, RZ, 0x3c, !PT ;  /* 0x0000001518147212 */ /* 0x040fe400078e3cff */
[----:B------:R-:W0:Y:S01]  /*17f0*/  I2F.F64.S64 R16, R16 ;  /* 0x0000001000107312 */ /* 0x000e220000301c00 */
[----:B------:R-:W-:Y:S02]  /*1800*/  LEA.HI R24, R24, R11, RZ, 0x1 ;  /* 0x0000000b18187211 */ /* 0x000fe400078f08ff */
[----:B------:R-:W-:Y:S02]  /*1810*/  ISETP.GE.AND P1, PT, R20, RZ, PT ;  /* 0x000000ff1400720c */ /* 0x000fe40003f26270 */
[----:B------:R-:W-:-:S05]  /*1820*/  IADD3 R11, PT, PT, -R24, RZ, RZ ;  /* 0x000000ff180b7210 */ /* 0x000fca0007ffe1ff */
[----:B------:R-:W-:Y:S01]  /*1830*/  @!P0 IMAD.MOV.U32 R24, RZ, RZ, R11 ;  /* 0x000000ffff188224 */ /* 0x000fe200078e000b */
[----:B0-----:R-:W-:-:S10]  /*1840*/  DMUL R18, R16, UR10 ;  /* 0x0000000a10127c28 */ /* 0x001fd40008000000 */
[----:B------:R-:W0:Y:S02]  /*1850*/  F2F.F32.F64 R18, R18 ;  /* 0x0000001200127310 */ /* 0x000e240000301000 */
[----:B0-----:R-:W-:-:S07]  /*1860*/  FSEL R16, -R18, R18, !P1 ;  /* 0x0000001212107208 */ /* 0x001fce0004800100 */
.L_x_13:
[----:B------:R-:W-:Y:S05]  /*1870*/  BSYNC.RECONVERGENT B0 ;  /* 0x0000000000007941 */ /* 0x000fea0003800200 */
.L_x_12:
[----:B------:R-:W-:Y:S01]  /*1880*/  LOP3.LUT R18, R24, 0x1, RZ, 0xc0, !PT ;  /* 0x0000000118127812 */ /* 0x000fe200078ec0ff */
[----:B------:R-:W-:Y:S02]  /*1890*/  IMAD.MOV.U32 R11, RZ, RZ, 0x37cbac00 ;  /* 0x37cbac00ff0b7424 */ /* 0x000fe400078e00ff */
[----:B------:R-:W-:Y:S01]  /*18a0*/  FMUL R17, R16, R16 ;  /* 0x0000001010117220 */ /* 0x000fe20000400000 */
[----:B------:R-:W-:Y:S01]  /*18b0*/  VIADD R27, R24, 0x1 ;  /* 0x00000001181b7836 */ /* 0x000fe20000000000 */
[----:B------:R-:W-:Y:S01]  /*18c0*/  ISETP.NE.U32.AND P0, PT, R18, 0x1, PT ;  /* 0x000000011200780c */ /* 0x000fe20003f05070 */
[----:B------:R-:W-:Y:S02]  /*18d0*/  IMAD.MOV.U32 R18, RZ, RZ, 0x3c0885e4 ;  /* 0x3c0885e4ff127424 */ /* 0x000fe400078e00ff */
[----:B------:R-:W-:Y:S01]  /*18e0*/  FFMA R19, R17, R11, -0.0013887860113754868507 ;  /* 0xbab607ed11137423 */ /* 0x000fe2000000000b */
[----:B------:R-:W-:Y:S01]  /*18f0*/  BSSY.RECONVERGENT B0, `(.L_x_17) ;  /* 0x000006a000007945 */ /* 0x000fe20003800200 */
[----:B------:R-:W-:-:S02]  /*1900*/  LOP3.LUT P1, RZ, R27, 0x2, RZ, 0xc0, !PT ;  /* 0x000000021bff7812 */ /* 0x000fc4000782c0ff */
[----:B------:R-:W-:Y:S02]  /*1910*/  FSEL R24, R18, 0.041666727513074874878, !P0 ;  /* 0x3d2aaabb12187808 */ /* 0x000fe40004000000 */
[----:B------:R-:W-:Y:S01]  /*1920*/  FSEL R20, R19, -0.00019574658654164522886, P0 ;  /* 0xb94d415313147808 */ /* 0x000fe20000000000 */
[----:B------:R-:W-:Y:S01]  /*1930*/  IMAD.MOV.U32 R19, RZ, RZ, 0x3e2aaaa8 ;  /* 0x3e2aaaa8ff137424 */ /* 0x000fe200078e00ff */
[----:B------:R-:W-:-:S03]  /*1940*/  FSEL R16, R16, 1, !P0 ;  /* 0x3f80000010107808 */ /* 0x000fc60004000000 */
[----:B------:R-:W-:Y:S01]  /*1950*/  FFMA R20, R17, R20, R24 ;  /* 0x0000001411147223 */ /* 0x000fe20000000018 */
[----:B------:R-:W-:Y:S02]  /*1960*/  FSEL R24, -R19, -0.4999999701976776123, !P0 ;  /* 0xbeffffff13187808 */ /* 0x000fe40004000100 */
[----:B------:R-:W-:-:S03]  /*1970*/  FSETP.GE.AND P0, PT, |R21|, 105615, PT ;  /* 0x47ce47801500780b */ /* 0x000fc60003f06200 */
[C---:B------:R-:W-:Y:S01]  /*1980*/  FFMA R20, R17.reuse, R20, R24 ;  /* 0x0000001411147223 */ /* 0x040fe20000000018 */
[----:B------:R-:W-:-:S04]  /*1990*/  FFMA R17, R17, R16, RZ ;  /* 0x0000001011117223 */ /* 0x000fc800000000ff */
[----:B------:R-:W-:-:S04]  /*19a0*/  FFMA R20, R17, R20, R16 ;  /* 0x0000001411147223 */ /* 0x000fc80000000010 */
[----:B------:R-:W-:-:S04]  /*19b0*/  @P1 FADD R20, RZ, -R20 ;  /* 0x80000014ff141221 */ /* 0x000fc80000000000 */
[----:B------:R-:W-:Y:S01]  /*19c0*/  FFMA R20, R20, UR13, R25 ;  /* 0x0000000d14147c23 */ /* 0x000fe20008000019 */
[----:B------:R-:W-:Y:S06]  /*19d0*/  @!P0 BRA `(.L_x_18) ;  /* 0x00000004006c8947 */ /* 0x000fec0003800000 */
[----:B------:R-:W-:-:S13]  /*19e0*/  FSETP.NEU.AND P0, PT, |R21|, +INF , PT ;  /* 0x7f8000001500780b */ /* 0x000fda0003f0d200 */
[----:B------:R-:W-:Y:S01]  /*19f0*/  @!P0 FMUL R22, RZ, R21 ;  /* 0x00000015ff168220 */ /* 0x000fe20000400000 */
[----:B------:R-:W-:Y:S01]  /*1a00*/  @!P0 IMAD.MOV.U32 R26, RZ, RZ, RZ ;  /* 0x000000ffff1a8224 */ /* 0x000fe200078e00ff */
[----:B------:R-:W-:Y:S06]  /*1a10*/  @!P0 BRA `(.L_x_18) ;  /* 0x00000004005c8947 */ /* 0x000fec0003800000 */
[----:B------:R-:W-:Y:S01]  /*1a20*/  SHF.L.U32 R22, R21, 0x8, RZ ;  /* 0x0000000815167819 */ /* 0x000fe200000006ff */
[----:B------:R-:W-:Y:S01]  /*1a30*/  IMAD.MOV.U32 R27, RZ, RZ, RZ ;  /* 0x000000ffff1b7224 */ /* 0x000fe200078e00ff */
[----:B------:R-:W-:Y:S01]  /*1a40*/  UMOV UR5, URZ ;  /* 0x000000ff00057c82 */ /* 0x000fe20008000000 */
[----:B------:R-:W-:Y:S01]  /*1a50*/  IMAD.MOV.U32 R29, RZ, RZ, RZ ;  /* 0x000000ffff1d7224 */ /* 0x000fe200078e00ff */
[----:B------:R-:W-:-:S07]  /*1a60*/  LOP3.LUT R22, R22, 0x80000000, RZ, 0xfc, !PT ;  /* 0x8000000016167812 */ /* 0x000fce00078efcff */
.L_x_19:
        /* <DEDUP_REMOVED lines=35> */
[----:B------:R-:W-:Y:S01]  /*1ca0*/  @P3 IMAD.MOV.U32 R22, RZ, RZ, R4 ;  /* 0x000000ffff163224 */ /* 0x000fe200078e0004 */
[C---:B------:R-:W-:Y:S01]  /*1cb0*/  ISETP.EQ.AND P3, PT, R25.reuse, -0x4, PT ;  /* 0xfffffffc1900780c */ /* 0x040fe20003f62270 */
[--C-:B------:R-:W-:Y:S01]  /*1cc0*/  @P4 IMAD.MOV.U32 R22, RZ, RZ, R5.reuse ;  /* 0x000000ffff164224 */ /* 0x100fe200078e0005 */
[----:B------:R-:W-:Y:S01]  /*1cd0*/  @P4 MOV R17, R4 ;  /* 0x0000000400114202 */ /* 0x000fe20000000f00 */
[----:B------:R-:W-:Y:S01]  /*1ce0*/  @P2 IMAD.MOV.U32 R17, RZ, RZ, R5 ;  /* 0x000000ffff112224 */ /* 0x000fe200078e0005 */
[----:B------:R-:W-:Y:S01]  /*1cf0*/  ISETP.EQ.AND P4, PT, R25, RZ, PT ;  /* 0x000000ff1900720c */ /* 0x000fe20003f82270 */
        /* <DEDUP_REMOVED lines=22> */
.L_x_21:
[----:B------:R-:W-:Y:S05]  /*1e60*/  BSYNC.RECONVERGENT B1 ;  /* 0x0000000000017941 */ /* 0x000fea0003800200 */
.L_x_20:
        /* <DEDUP_REMOVED lines=18> */
.L_x_18:
[----:B------:R-:W-:Y:S05]  /*1f90*/  BSYNC.RECONVERGENT B0 ;  /* 0x0000000000007941 */ /* 0x000fea0003800200 */
.L_x_17:
[----:B------:R-:W0:Y:S01]  /*1fa0*/  LDCU.64 UR10, c[0x3][UR8+0x10] ;  /* 0x00c00200080a77ac */ /* 0x000e220008000a00 */
[----:B------:R-:W-:Y:S01]  /*1fb0*/  LOP3.LUT R24, R26, 0x1, RZ, 0xc0, !PT ;  /* 0x000000011a187812 */ /* 0x000fe200078ec0ff */
[----:B------:R-:W-:Y:S01]  /*1fc0*/  BSSY.RECONVERGENT B0, `(.L_x_22) ;  /* 0x0000079000007945 */ /* 0x000fe20003800200 */
[----:B------:R-:W1:Y:S02]  /*1fd0*/  LDCU.64 UR8, c[0x3][UR8+0x18] ;  /* 0x00c00300080877ac */ /* 0x000e640008000a00 */
[----:B------:R-:W-:-:S04]  /*1fe0*/  ISETP.NE.U32.AND P0, PT, R24, 0x1, PT ;  /* 0x000000011800780c */ /* 0x000fc80003f05070 */
[----:B------:R-:W-:Y:S01]  /*1ff0*/  FSEL R27, R18, 0.041666727513074874878, P0 ;  /* 0x3d2aaabb121b7808 */ /* 0x000fe20000000000 */
[----:B0-----:R-:W-:-:S04]  /*2000*/  FMUL R17, R2, UR11 ;  /* 0x0000000b02117c20 */ /* 0x001fc80008400000 */
[----:B------:R-:W-:-:S04]  /*2010*/  FFMA R16, R0, UR10, R17 ;  /* 0x0000000a00107c23 */ /* 0x000fc80008000011 */
[----:B-1----:R-:W-:Y:S01]  /*2020*/  FFMA R21, R3, UR8, R16 ;  /* 0x0000000803157c23 */ /* 0x002fe20008000010 */
[C---:B------:R-:W-:Y:S01]  /*2030*/  FMUL R16, R22.reuse, R22 ;  /* 0x0000001616107220 */ /* 0x040fe20000400000 */
[----:B------:R-:W-:Y:S02]  /*2040*/  FSEL R22, R22, 1, P0 ;  /* 0x3f80000016167808 */ /* 0x000fe40000000000 */
[----:B------:R-:W-:Y:S01]  /*2050*/  FMUL R21, R21, 6.2831854820251464844 ;  /* 0x40c90fdb15157820 */ /* 0x000fe20000400000 */
[----:B------:R-:W-:-:S03]  /*2060*/  FFMA R17, R16, R11, -0.0013887860113754868507 ;  /* 0xbab607ed10117423 */ /* 0x000fc6000000000b */
[C---:B------:R-:W-:Y:S01]  /*2070*/  FMUL R25, R21.reuse, 0.63661974668502807617 ;  /* 0x3f22f98315197820 */ /* 0x040fe20000400000 */
[----:B------:R-:W-:Y:S02]  /*2080*/  FSETP.GE.AND P1, PT, |R21|, 105615, PT ;  /* 0x47ce47801500780b */ /* 0x000fe40003f26200 */
[----:B------:R-:W-:-:S03]  /*2090*/  FSEL R17, R17, -0.00019574658654164522886, !P0 ;  /* 0xb94d415311117808 */ /* 0x000fc60004000000 */
[----:B------:R-:W0:Y:S02]  /*20a0*/  F2I.NTZ R25, R25 ;  /* 0x0000001900197305 */ /* 0x000e240000203100 */
[----:B------:R-:W-:Y:S01]  /*20b0*/  FFMA R17, R16, R17, R27 ;  /* 0x0000001110117223 */ /* 0x000fe2000000001b */
[----:B------:R-:W-:Y:S02]  /*20c0*/  FSEL R27, -R19, -0.4999999701976776123, P0 ;  /* 0xbeffffff131b7808 */ /* 0x000fe40000000100 */
[----:B------:R-:W-:-:S03]  /*20d0*/  LOP3.LUT P0, RZ, R26, 0x2, RZ, 0xc0, !PT ;  /* 0x000000021aff7812 */ /* 0x000fc6000780c0ff */
[C---:B------:R-:W-:Y:S01]  /*20e0*/  FFMA R27, R16.reuse, R17, R27 ;  /* 0x00000011101b7223 */ /* 0x040fe2000000001b */
[----:B------:R-:W-:-:S04]  /*20f0*/  FFMA R17, R16, R22, RZ ;  /* 0x0000001610117223 */ /* 0x000fc800000000ff */
[----:B------:R-:W-:Y:S01]  /*2100*/  FFMA R16, R17, R27, R22 ;  /* 0x0000001b11107223 */ /* 0x000fe20000000016 */
[----:B0-----:R-:W-:-:S04]  /*2110*/  I2FP.F32.S32 R24, R25 ;  /* 0x0000001900187245 */ /* 0x001fc80000201400 */
[----:B------:R-:W-:Y:S01]  /*2120*/  @P0 FADD R16, RZ, -R16 ;  /* 0x80000010ff100221 */ /* 0x000fe20000000000 */
[----:B------:R-:W-:-:S03]  /*2130*/  FFMA R17, R24, -1.5707962512969970703, R21 ;  /* 0xbfc90fda18117823 */ /* 0x000fc60000000015 */
[----:B------:R-:W-:Y:S01]  /*2140*/  FFMA R23, R16, UR13, R23 ;  /* 0x0000000d10177c23 */ /* 0x000fe20008000017 */
[----:B------:R-:W-:-:S04]  /*2150*/  FFMA R17, R24, -7.5497894158615963534e-08, R17 ;  /* 0xb3a2216818117823 */ /* 0x000fc80000000011 */
[----:B------:R-:W-:Y:S01]  /*2160*/  FFMA R22, R24, -5.3903029534742383927e-15, R17 ;  /* 0xa7c234c518167823 */ /* 0x000fe20000000011 */
[----:B------:R-:W-:-:S03]  /*2170*/  IMAD.MOV.U32 R24, RZ, RZ, R25 ;  /* 0x000000ffff187224 */ /* 0x000fc600078e0019 */
[----:B------:R-:W-:Y:S01]  /*2180*/  IMAD.MOV.U32 R28, RZ, RZ, R22 ;  /* 0x000000ffff1c7224 */ /* 0x000fe200078e0016 */
[----:B------:R-:W-:Y:S06]  /*2190*/  @!P1 BRA `(.L_x_23) ;  /* 0x00000004006c9947 */ /* 0x000fec0003800000 */
[----:B------:R-:W-:-:S13]  /*21a0*/  FSETP.NEU.AND P0, PT, |R21|, +INF , PT ;  /* 0x7f8000001500780b */ /* 0x000fda0003f0d200 */
[----:B------:R-:W-:Y:S01]  /*21b0*/  @!P0 FMUL R28, RZ, R21 ;  /* 0x00000015ff1c8220 */ /* 0x000fe20000400000 */
[----:B------:R-:W-:Y:S01]  /*21c0*/  @!P0 IMAD.MOV.U32 R25, RZ, RZ, RZ ;  /* 0x000000ffff198224 */ /* 0x000fe200078e00ff */
[----:B------:R-:W-:Y:S06]  /*21d0*/  @!P0 BRA `(.L_x_23) ;  /* 0x00000004005c8947 */ /* 0x000fec0003800000 */
[----:B------:R-:W-:Y:S01]  /*21e0*/  IMAD.SHL.U32 R26, R21, 0x100, RZ ;  /* 0x00000100151a7824 */ /* 0x000fe200078e00ff */
[----:B------:R-:W-:Y:S01]  /*21f0*/  MOV R25, RZ ;  /* 0x000000ff00197202 */ /* 0x000fe20000000f00 */
[----:B------:R-:W-:Y:S01]  /*2200*/  IMAD.MOV.U32 R27, RZ, RZ, RZ ;  /* 0x000000ffff1b7224 */ /* 0x000fe200078e00ff */
[----:B------:R-:W-:Y:S02]  /*2210*/  UMOV UR5, URZ ;  /* 0x000000ff00057c82 */ /* 0x000fe40008000000 */
[----:B------:R-:W-:-:S07]  /*2220*/  LOP3.LUT R26, R26, 0x80000000, RZ, 0xfc, !PT ;  /* 0x800000001a1a7812 */ /* 0x000fce00078efcff */
.L_x_24:
[----:B------:R-:W0:Y:S02]  /*2230*/  LDC.64 R16, c[0x4][RZ] ;  /* 0x01000000ff107b82 */ /* 0x000e240000000a00 */
[----:B0-----:R-:W-:-:S05]  /*2240*/  IMAD.WIDE.U32 R28, R25, 0x4, R16 ;  /* 0x00000004191c7825 */ /* 0x001fca00078e0010 */
[----:B------:R-:W2:Y:S02]  /*2250*/  LDG.E.CONSTANT R17, desc[UR14][R28.64] ;  /* 0x0000000e1c117981 */ /* 0x000ea4000c1e9900 */
[----:B--2---:R-:W-:-:S03]  /*2260*/  IMAD.WIDE.U32 R16, R17, R26, RZ ;  /* 0x0000001a11107225 */ /* 0x004fc600078e00ff */
[----:B------:R-:W-:Y:S01]  /*2270*/  IADD3 R28, P0, PT, R16, R27, RZ ;  /* 0x0000001b101c7210 */ /* 0x000fe20007f1e0ff */
[C---:B------:R-:W-:Y:S02]  /*2280*/  IMAD.SHL.U32 R16, R25.reuse, 0x4, RZ ;  /* 0x0000000419107824 */ /* 0x040fe400078e00ff */
[----:B------:R-:W-:Y:S01]  /*2290*/  VIADD R25, R25, 0x1 ;  /* 0x0000000119197836 */ /* 0x000fe20000000000 */
[----:B------:R-:W-:Y:S02]  /*22a0*/  IADD3.X R27, PT, PT, R17, UR5, RZ, P0, !PT ;  /* 0x00000005111b7c10 */ /* 0x000fe400087fe4ff */
[C---:B------:R-:W-:Y:S02]  /*22b0*/  ISETP.EQ.AND P1, PT, R16.reuse, RZ, PT ;  /* 0x000000ff1000720c */ /* 0x040fe40003f22270 */
[----:B------:R-:W-:Y:S02]  /*22c0*/  ISETP.NE.AND P0, PT, R25, 0x6, PT ;  /* 0x000000061900780c */ /* 0x000fe40003f05270 */
[----:B------:R-:W-:-:S02]  /*22d0*/  ISETP.EQ.AND P2, PT, R16, 0x4, PT ;  /* 0x000000041000780c */ /* 0x000fc40003f42270 */
[C---:B------:R-:W-:Y:S02]  /*22e0*/  ISETP.EQ.AND P3, PT, R16.reuse, 0x8, PT ;  /* 0x000000081000780c */ /* 0x040fe40003f62270 */
[C---:B------:R-:W-:Y:S02]  /*22f0*/  ISETP.EQ.AND P4, PT, R16.reuse, 0xc, PT ;  /* 0x0000000c1000780c */ /* 0x040fe40003f82270 */
[C---:B------:R-:W-:Y:S02]  /*2300*/  ISETP.EQ.AND P5, PT, R16.reuse, 0x10, PT ;  /* 0x000000101000780c */ /* 0x040fe40003fa2270 */
[----:B------:R-:W-:Y:S01]  /*2310*/  ISETP.EQ.AND P6, PT, R16, 0x14, PT ;  /* 0x000000141000780c */ /* 0x000fe20003fc2270 */
[----:B------:R-:W-:-:S04]  /*2320*/  @P1 IMAD.MOV.U32 R4, RZ, RZ, R28 ;  /* 0x000000ffff041224 */ /* 0x000fc800078e001c */
[--C-:B------:R-:W-:Y:S02]  /*2330*/  @P2 IMAD.MOV.U32 R5, RZ, RZ, R28.reuse ;  /* 0x000000ffff052224 */ /* 0x100fe400078e001c */
[--C-:B------:R-:W-:Y:S02]  /*2340*/  @P3 IMAD.MOV.U32 R6, RZ, RZ, R28.reuse ;  /* 0x000000ffff063224 */ /* 0x100fe400078e001c */
[--C-:B------:R-:W-:Y:S02]  /*2350*/  @P4 IMAD.MOV.U32 R7, RZ, RZ, R28.reuse ;  /* 0x000000ffff074224 */ /* 0x100fe400078e001c */
[----:B------:R-:W-:Y:S02]  /*2360*/  @P5 MOV R8, R28 ;  /* 0x0000001c00085202 */ /* 0x000fe40000000f00 */
[----:B------:R-:W-:Y:S01]  /*2370*/  @P6 IMAD.MOV.U32 R9, RZ, RZ, R28 ;  /* 0x000000ffff096224 */ /* 0x000fe200078e001c */
[----:B------:R-:W-:Y:S06]  /*2380*/  @P0 BRA `(.L_x_24) ;  /* 0xfffffffc00a80947 */ /* 0x000fec000383ffff */
        /* <DEDUP_REMOVED lines=15> */
[----:B------:R-:W-:Y:S02]  /*2480*/  @P4 IMAD.MOV.U32 R26, RZ, RZ, R4 ;  /* 0x000000ffff1a4224 */ /* 0x000fe400078e0004 */
[----:B------:R-:W-:Y:S01]  /*2490*/  @P4 IMAD.MOV.U32 R17, RZ, RZ, R5 ;  /* 0x000000ffff114224 */ /* 0x000fe200078e0005 */
[----:B------:R-:W-:Y:S01]  /*24a0*/  ISETP.EQ.AND P4, PT, R25, 0x4, PT ;  /* 0x000000041900780c */ /* 0x000fe20003f82270 */
[--C-:B------:R-:W-:Y:S01]  /*24b0*/  @P2 IMAD.MOV.U32 R17, RZ, RZ, R6.reuse ;  /* 0x000000ffff112224 */ /* 0x100fe200078e0006 */
[----:B------:R-:W-:Y:S01]  /*24c0*/  @P2 MOV R26, R5 ;  /* 0x00000005001a2202 */ /* 0x000fe20000000f00 */
[----:B------:R-:W-:Y:S02]  /*24d0*/  @P1 IMAD.MOV.U32 R26, RZ, RZ, R6 ;  /* 0x000000ffff1a1224 */ /* 0x000fe400078e0006 */
[----:B------:R-:W-:-:S02]  /*24e0*/  @P1 IMAD.MOV.U32 R17, RZ, RZ, R7 ;  /* 0x000000ffff111224 */ /* 0x000fc400078e0007 */
[----:B------:R-:W-:Y:S02]  /*24f0*/  @P0 IMAD.MOV.U32 R26, RZ, RZ, R7 ;  /* 0x000000ffff1a0224 */ /* 0x000fe400078e0007 */
[--C-:B------:R-:W-:Y:S01]  /*2500*/  @P0 IMAD.MOV.U32 R17, RZ, RZ, R8.reuse ;  /* 0x000000ffff110224 */ /* 0x100fe200078e0008 */
[----:B------:R-:W-:Y:S01]  /*2510*/  @P3 MOV R17, R9 ;  /* 0x0000000900113202 */ /* 0x000fe20000000f00 */
[----:B------:R-:W-:Y:S02]  /*2520*/  @P3 IMAD.MOV.U32 R26, RZ, RZ, R8 ;  /* 0x000000ffff1a3224 */ /* 0x000fe400078e0008 */
[----:B------:R-:W-:Y:S02]  /*2530*/  @P5 IMAD.MOV.U32 R26, RZ, RZ, R9 ;  /* 0x000000ffff1a5224 */ /* 0x000fe400078e0009 */
[--C-:B------:R-:W-:Y:S02]  /*2540*/  @P5 IMAD.MOV.U32 R17, RZ, RZ, R27.reuse ;  /* 0x000000ffff115224 */ /* 0x100fe400078e001b */
[----:B------:R-:W-:Y:S01]  /*2550*/  @P4 IMAD.MOV.U32 R26, RZ, RZ, R27 ;  /* 0x000000ffff1a4224 */ /* 0x000fe200078e001b */
[----:B------:R-:W-:Y:S06]  /*2560*/  @!P6 BRA `(.L_x_26) ;  /* 0x00000000002ce947 */ /* 0x000fec0003800000 */
[----:B------:R-:W-:Y:S01]  /*2570*/  ISETP.EQ.AND P6, PT, R25, 0x8, PT ;  /* 0x000000081900780c */ /* 0x000fe20003fc2270 */
[----:B------:R-:W-:Y:S01]  /*2580*/  @P2 IMAD.MOV.U32 R25, RZ, RZ, R4 ;  /* 0x000000ffff192224 */ /* 0x000fe200078e0004 */
[----:B------:R-:W-:Y:S01]  /*2590*/  LOP3.LUT R16, R16, 0x1f, RZ, 0xc0, !PT ;  /* 0x0000001f10107812 */ /* 0x000fe200078ec0ff */
[----:B------:R-:W-:Y:S02]  /*25a0*/  @P1 IMAD.MOV.U32 R25, RZ, RZ, R5 ;  /* 0x000000ffff191224 */ /* 0x000fe400078e0005 */
[----:B------:R-:W-:Y:S01]  /*25b0*/  @P0 IMAD.MOV.U32 R25, RZ, RZ, R6 ;  /* 0x000000ffff190224 */ /* 0x000fe200078e0006 */
[----:B------:R-:W-:Y:S01]  /*25c0*/  @P3 MOV R25, R7 ;  /* 0x0000000700193202 */ /* 0x000fe20000000f00 */
[----:B------:R-:W-:Y:S01]  /*25d0*/  @P5 IMAD.MOV.U32 R25, RZ, RZ, R8 ;  /* 0x000000ffff195224 */ /* 0x000fe200078e0008 */
[----:B------:R-:W-:Y:S01]  /*25e0*/  SHF.L.W.U32.HI R17, R26, R16, R17 ;  /* 0x000000101a117219 */ /* 0x000fe20000010e11 */
[----:B------:R-:W-:-:S04]  /*25f0*/  @P4 IMAD.MOV.U32 R25, RZ, RZ, R9 ;  /* 0x000000ffff194224 */ /* 0x000fc800078e0009 */
[----:B------:R-:W-:-:S05]  /*2600*/  @P6 IMAD.MOV.U32 R25, RZ, RZ, R27 ;  /* 0x000000ffff196224 */ /* 0x000fca00078e001b */
[----:B------:R-:W-:-:S07]  /*2610*/  SHF.L.W.U32.HI R26, R25, R16, R26 ;  /* 0x00000010191a7219 */ /* 0x000fce0000010e1a */
.L_x_26:
[----:B------:R-:W-:Y:S05]  /*2620*/  BSYNC.RECONVERGENT B1 ;  /* 0x0000000000017941 */ /* 0x000fea0003800200 */
.L_x_25:
[C-C-:B------:R-:W-:Y:S01]  /*2630*/  SHF.L.W.U32.HI R16, R26.reuse, 0x2, R17.reuse ;  /* 0x000000021a107819 */ /* 0x140fe20000010e11 */
[----:B------:R-:W-:Y:S01]  /*2640*/  IMAD.SHL.U32 R26, R26, 0x4, RZ ;  /* 0x000000041a1a7824 */ /* 0x000fe200078e00ff */
[----:B------:R-:W-:Y:S01]  /*2650*/  SHF.R.U32.HI R17, RZ, 0x1e, R17 ;  /* 0x0000001eff117819 */ /* 0x000fe20000011611 */
[----:B------:R-:W-:Y:S01]  /*2660*/  UMOV UR10, 0x54442d19 ;  /* 0x54442d19000a7882 */ /* 0x000fe20000000000 */
[C---:B------:R-:W-:Y:S01]  /*2670*/  LOP3.LUT R25, R16.reuse, R21, RZ, 0x3c, !PT ;  /* 0x0000001510197212 */ /* 0x040fe200078e3cff */
[----:B------:R-:W-:Y:S01]  /*2680*/  UMOV UR11, 0x3bf921fb ;  /* 0x3bf921fb000b7882 */ /* 0x000fe20000000000 */
[----:B------:R-:W-:Y:S02]  /*2690*/  SHF.R.S32.HI R27, RZ, 0x1f, R16 ;  /* 0x0000001fff1b7819 */ /* 0x000fe40000011410 */
[----:B------:R-:W-:Y:S02]  /*26a0*/  ISETP.GE.AND P1, PT, R25, RZ, PT ;  /* 0x000000ff1900720c */ /* 0x000fe40003f26270 */
[----:B------:R-:W-:-:S02]  /*26b0*/  LEA.HI R25, R16, R17, RZ, 0x1 ;  /* 0x0000001110197211 */ /* 0x000fc400078f08ff */
[C---:B------:R-:W-:Y:S02]  /*26c0*/  LOP3.LUT R17, R27.reuse, R16, RZ, 0x3c, !PT ;  /* 0x000000101b117212 */ /* 0x040fe400078e3cff */
[----:B------:R-:W-:Y:S01]  /*26d0*/  LOP3.LUT R16, R27, R26, RZ, 0x3c, !PT ;  /* 0x0000001a1b107212 */ /* 0x000fe200078e3cff */
[----:B------:R-:W-:Y:S01]  /*26e0*/  IMAD.MOV R28, RZ, RZ, -R25 ;  /* 0x000000ffff1c7224 */ /* 0x000fe200078e0a19 */
[----:B------:R-:W-:-:S04]  /*26f0*/  ISETP.GE.AND P0, PT, R21, RZ, PT ;  /* 0x000000ff1500720c */ /* 0x000fc80003f06270 */
[----:B------:R-:W0:Y:S09]  /*2700*/  I2F.F64.S64 R16, R16 ;  /* 0x0000001000107312 */ /* 0x000e320000301c00 */
[----:B------:R-:W-:Y:S01]  /*2710*/  @!P0 IMAD.MOV.U32 R25, RZ, RZ, R28 ;  /* 0x000000ffff198224 */ /* 0x000fe200078e001c */
[----:B0-----:R-:W-:-:S10]  /*2720*/  DMUL R26, R16, UR10 ;  /* 0x0000000a101a7c28 */ /* 0x001fd40008000000 */
[----:B------:R-:W0:Y:S02]  /*2730*/  F2F.F32.F64 R26, R26 ;  /* 0x0000001a001a7310 */ /* 0x000e240000301000 */
[----:B0-----:R-:W-:-:S07]  /*2740*/  FSEL R28, -R26, R26, !P1 ;  /* 0x0000001a1a1c7208 */ /* 0x001fce0004800100 */
.L_x_23:
[----:B------:R-:W-:Y:S05]  /*2750*/  BSYNC.RECONVERGENT B0 ;  /* 0x0000000000007941 */ /* 0x000fea0003800200 */
.L_x_22:
[C---:B------:R-:W-:Y:S01]  /*2760*/  LOP3.LUT R16, R25.reuse, 0x1, RZ, 0xc0, !PT ;  /* 0x0000000119107812 */ /* 0x040fe200078ec0ff */
[----:B------:R-:W-:Y:S01]  /*2770*/  FMUL R17, R28, R28 ;  /* 0x0000001c1c117220 */ /* 0x000fe20000400000 */
[----:B------:R-:W-:Y:S01]  /*2780*/  IADD3 R25, PT, PT, R25, 0x1, RZ ;  /* 0x0000000119197810 */ /* 0x000fe20007ffe0ff */
[----:B------:R-:W-:Y:S01]  /*2790*/  BSSY.RECONVERGENT B0, `(.L_x_27) ;  /* 0x000006b000007945 */ /* 0x000fe20003800200 */
[----:B------:R-:W-:Y:S01]  /*27a0*/  ISETP.NE.U32.AND P0, PT, R16, 0x1, PT ;  /* 0x000000011000780c */ /* 0x000fe20003f05070 */
[----:B------:R-:W-:Y:S01]  /*27b0*/  FFMA R16, R17, R11, -0.0013887860113754868507 ;  /* 0xbab607ed11107423 */ /* 0x000fe2000000000b */
[----:B------:R-:W-:Y:S02]  /*27c0*/  LOP3.LUT P1, RZ, R25, 0x2, RZ, 0xc0, !PT ;  /* 0x0000000219ff7812 */ /* 0x000fe4000782c0ff */
[----:B------:R-:W-:Y:S02]  /*27d0*/  FSEL R26, R18, 0.041666727513074874878, !P0 ;  /* 0x3d2aaabb121a7808 */ /* 0x000fe40004000000 */
[----:B------:R-:W-:-:S02]  /*27e0*/  FSEL R16, R16, -0.00019574658654164522886, P0 ;  /* 0xb94d415310107808 */ /* 0x000fc40000000000 */
[----:B------:R-:W-:-:S03]  /*27f0*/  FSEL R25, -R19, -0.4999999701976776123, !P0 ;  /* 0xbeffffff13197808 */ /* 0x000fc60004000100 */
[----:B------:R-:W-:Y:S01]  /*2800*/  FFMA R26, R17, R16, R26 ;  /* 0x00000010111a7223 */ /* 0x000fe2000000001a */
[----:B------:R-:W-:Y:S02]  /*2810*/  FSEL R16, R28, 1, !P0 ;  /* 0x3f8000001c107808 */ /* 0x000fe40004000000 */
[----:B------:R-:W-:Y:S01]  /*2820*/  FSETP.GE.AND P0, PT, |R21|, 105615, PT ;  /* 0x47ce47801500780b */ /* 0x000fe20003f06200 */
[C---:B------:R-:W-:Y:S02]  /*2830*/  FFMA R25, R17.reuse, R26, R25 ;  /* 0x0000001a11197223 */ /* 0x040fe40000000019 */
        /* <DEDUP_REMOVED lines=9> */
[----:B------:R-:W-:Y:S01]  /*28d0*/  IMAD.SHL.U32 R22, R21, 0x100, RZ ;  /* 0x0000010015167824 */ /* 0x000fe200078e00ff */
[----:B------:R-:W-:Y:S01]  /*28e0*/  UMOV UR5, URZ ;  /* 0x000000ff00057c82 */ /* 0x000fe20008000000 */
[----:B------:R-:W-:Y:S02]  /*28f0*/  IMAD.MOV.U32 R29, RZ, RZ, RZ ;  /* 0x000000ffff1d7224 */ /* 0x000fe400078e00ff */
[----:B------:R-:W-:Y:S01]  /*2900*/  IMAD.MOV.U32 R20, RZ, RZ, RZ ;  /* 0x000000ffff147224 */ /* 0x000fe200078e00ff */
[----:B------:R-:W-:-:S07]  /*2910*/  LOP3.LUT R22, R22, 0x80000000, RZ, 0xfc, !PT ;  /* 0x8000000016167812 */ /* 0x000fce00078efcff */
.L_x_29:
        /* <DEDUP_REMOVED lines=27> */
[----:B------:R-:W-:-:S04]  /*2ad0*/  SHF.R.U32.HI R17, RZ, 0x5, R17 ;  /* 0x00000005ff117819 */ /* 0x000fc80000011611 */
[----:B------:R-:W-:-:S04]  /*2ae0*/  LEA R24, -R17, RZ, 0x2 ;  /* 0x000000ff11187211 */ /* 0x000fc800078e11ff */
        /* <DEDUP_REMOVED lines=9> */
[--C-:B------:R-:W-:Y:S01]  /*2b80*/  @P4 IMAD.MOV.U32 R20, RZ, RZ, R5.reuse ;  /* 0x000000ffff144224 */ /* 0x100fe200078e0005 */
[----:B------:R-:W-:Y:S01]  /*2b90*/  ISETP.EQ.AND P4, PT, R24, RZ, PT ;  /* 0x000000ff1800720c */ /* 0x000fe20003f82270 */
        /* <DEDUP_REMOVED lines=9> */
[----:B------:R-:W-:Y:S01]  /*2c30*/  @P5 MOV R17, R29 ;  /* 0x0000001d00115202 */ /* 0x000fe20000000f00 */
[----:B------:R-:W-:Y:S01]  /*2c40*/  @P4 IMAD.MOV.U32 R20, RZ, RZ, R29 ;  /* 0x000000ffff144224 */ /* 0x000fe200078e001d */
[----:B------:R-:W-:Y:S06]  /*2c50*/  @!P6 BRA `(.L_x_31) ;  /* 0x00000000002ce947 */ /* 0x000fec0003800000 */
[----:B------:R-:W-:Y:S01]  /*2c60*/  @P2 IMAD.MOV.U32 R22, RZ, RZ, R4 ;  /* 0x000000ffff162224 */ /* 0x000fe200078e0004 */
[----:B------:R-:W-:Y:S01]  /*2c70*/  LOP3.LUT R16, R16, 0x1f, RZ, 0xc0, !PT ;  /* 0x0000001f10107812 */ /* 0x000fe200078ec0ff */
[----:B------:R-:W-:Y:S02]  /*2c80*/  @P1 IMAD.MOV.U32 R22, RZ, RZ, R5 ;  /* 0x000000ffff161224 */ /* 0x000fe400078e0005 */
[----:B------:R-:W-:Y:S01]  /*2c90*/  @P0 IMAD.MOV.U32 R22, RZ, RZ, R6 ;  /* 0x000000ffff160224 */ /* 0x000fe200078e0006 */
[----:B------:R-:W-:Y:S01]  /*2ca0*/  ISETP.EQ.AND P0, PT, R24, 0x8, PT ;  /* 0x000000081800780c */ /* 0x000fe20003f02270 */
[----:B------:R-:W-:Y:S01]  /*2cb0*/  @P3 IMAD.MOV.U32 R22, RZ, RZ, R7 ;  /* 0x000000ffff163224 */ /* 0x000fe200078e0007 */
[----:B------:R-:W-:Y:S01]  /*2cc0*/  SHF.L.W.U32.HI R20, R17, R16, R20 ;  /* 0x0000001011147219 */ /* 0x000fe20000010e14 */
[----:B------:R-:W-:Y:S01]  /*2cd0*/  @P4 IMAD.MOV.U32 R22, RZ, RZ, R8 ;  /* 0x000000ffff164224 */ /* 0x000fe200078e0008 */
[----:B------:R-:W-:-:S09]  /*2ce0*/  @P5 MOV R22, R9 ;  /* 0x0000000900165202 */ /* 0x000fd20000000f00 */
[----:B------:R-:W-:-:S05]  /*2cf0*/  @P0 IMAD.MOV.U32 R22, RZ, RZ, R29 ;  /* 0x000000ffff160224 */ /* 0x000fca00078e001d */
[----:B------:R-:W-:-:S07]  /*2d00*/  SHF.L.W.U32.HI R17, R22, R16, R17 ;  /* 0x0000001016117219 */ /* 0x000fce0000010e11 */
.L_x_31:
[----:B------:R-:W-:Y:S05]  /*2d10*/  BSYNC.RECONVERGENT B1 ;  /* 0x0000000000017941 */ /* 0x000fea0003800200 */
.L_x_30:
        /* <DEDUP_REMOVED lines=12> */
[----:B------:R-:W-:-:S03]  /*2de0*/  ISETP.GE.AND P0, PT, R21, RZ, PT ;  /* 0x000000ff1500720c */ /* 0x000fc60003f06270 */
[----:B------:R-:W-:-:S04]  /*2df0*/  IMAD.MOV R20, RZ, RZ, -R24 ;  /* 0x000000ffff147224 */ /* 0x000fc800078e0a18 */
[----:B------:R-:W-:Y:S01]  /*2e00*/  @!P1 IMAD.MOV.U32 R24, RZ, RZ, R20 ;  /* 0x000000ffff189224 */ /* 0x000fe200078e0014 */
[----:B0-----:R-:W-:-:S10]  /*2e10*/  DMUL R26, R16, UR10 ;  /* 0x0000000a101a7c28 */ /* 0x001fd40008000000 */
[----:B------:R-:W0:Y:S02]  /*2e20*/  F2F.F32.F64 R26, R26 ;  /* 0x0000001a001a7310 */ /* 0x000e240000301000 */
[----:B0-----:R-:W-:-:S07]  /*2e30*/  FSEL R22, -R26, R26, !P0 ;  /* 0x0000001a1a167208 */ /* 0x001fce0004000100 */
.L_x_28:
[----:B------:R-:W-:Y:S05]  /*2e40*/  BSYNC.RECONVERGENT B0 ;  /* 0x0000000000007941 */ /* 0x000fea0003800200 */
.L_x_27:
[----:B------:R-:W0:Y:S01]  /*2e50*/  LDC R20, c[0x0][0x380] ;  /* 0x0000e000ff147b82 */ /* 0x000e220000000800 */
[----:B------:R-:W-:Y:S01]  /*2e60*/  FMUL R16, R22, R22 ;  /* 0x0000001616107220 */ /* 0x000fe20000400000 */
[C---:B------:R-:W-:Y:S01]  /*2e70*/  LOP3.LUT R17, R24.reuse, 0x1, RZ, 0xc0, !PT ;  /* 0x0000000118117812 */ /* 0x040fe200078ec0ff */
[----:B------:R-:W-:Y:S01]  /*2e80*/  UIADD3 UR7, UPT, UPT, UR7, 0x2, URZ ;  /* 0x0000000207077890 */ /* 0x000fe2000fffe0ff */
[----:B------:R-:W-:Y:S01]  /*2e90*/  LOP3.LUT P1, RZ, R24, 0x2, RZ, 0xc0, !PT ;  /* 0x0000000218ff7812 */ /* 0x000fe2000782c0ff */
[----:B------:R-:W-:Y:S01]  /*2ea0*/  FFMA R11, R16, R11, -0.0013887860113754868507 ;  /* 0xbab607ed100b7423 */ /* 0x000fe2000000000b */
[----:B------:R-:W-:Y:S01]  /*2eb0*/  ISETP.NE.U32.AND P0, PT, R17, 0x1, PT ;  /* 0x000000011100780c */ /* 0x000fe20003f05070 */
[----:B------:R-:W-:Y:S01]  /*2ec0*/  UIADD3 UR4, UPT, UPT, UR4, 0x2, URZ ;  /* 0x0000000204047890 */ /* 0x000fe2000fffe0ff */
[----:B------:R-:W-:Y:S02]  /*2ed0*/  ISETP.LT.U32.AND P2, PT, R10, 0x3fe, PT ;  /* 0x000003fe0a00780c */ /* 0x000fe40003f41070 */
[----:B------:R-:W-:-:S02]  /*2ee0*/  FSEL R17, R18, 0.041666727513074874878, P0 ;  /* 0x3d2aaabb12117808 */ /* 0x000fc40000000000 */
[----:B------:R-:W-:Y:S02]  /*2ef0*/  FSEL R11, R11, -0.00019574658654164522886, !P0 ;  /* 0xb94d41530b0b7808 */ /* 0x000fe40004000000 */
[----:B------:R-:W-:Y:S02]  /*2f00*/  FSEL R18, -R19, -0.4999999701976776123, P0 ;  /* 0xbeffffff13127808 */ /* 0x000fe40000000100 */
[----:B------:R-:W-:Y:S01]  /*2f10*/  FSEL R22, R22, 1, P0 ;  /* 0x3f80000016167808 */ /* 0x000fe20000000000 */
[----:B------:R-:W-:-:S04]  /*2f20*/  FFMA R11, R16, R11, R17 ;  /* 0x0000000b100b7223 */ /* 0x000fc80000000011 */
[C---:B------:R-:W-:Y:S01]  /*2f30*/  FFMA R18, R16.reuse, R11, R18 ;  /* 0x0000000b10127223 */ /* 0x040fe20000000012 */
[----:B------:R-:W-:Y:S01]  /*2f40*/  FFMA R11, R16, R22, RZ ;  /* 0x00000016100b7223 */ /* 0x000fe200000000ff */
[----:B0-----:R-:W-:-:S03]  /*2f50*/  ISETP.LE.AND P0, PT, R20, UR7, PT ;  /* 0x0000000714007c0c */ /* 0x001fc6000bf03270 */
[----:B------:R-:W-:-:S04]  /*2f60*/  FFMA R18, R11, R18, R22 ;  /* 0x000000120b127223 */ /* 0x000fc80000000016 */
[----:B------:R-:W-:-:S04]  /*2f70*/  @P1 FADD R18, RZ, -R18 ;  /* 0x80000012ff121221 */ /* 0x000fc80000000000 */
[----:B------:R-:W-:Y:S02]  /*2f80*/  FFMA R23, R18, UR9, R23 ;  /* 0x0000000912177c23 */ /* 0x000fe40008000017 */
[----:B------:R-:W-:Y:S05]  /*2f90*/  @!P0 BRA P2, `(.L_x_32) ;  /* 0xffffffe0006c8947 */ /* 0x000fea000103ffff */
.L_x_11:
[----:B-----5:R-:W-:Y:S04]  /*2fa0*/  STG.E desc[UR14][R12.64], R25 ;  /* 0x000000190c007986 */ /* 0x020fe8000c10190e */
[----:B------:R-:W-:Y:S01]  /*2fb0*/  STG.E desc[UR14][R14.64], R23 ;  /* 0x000000170e007986 */ /* 0x000fe2000c10190e */
[----:B------:R-:W-:Y:S05]  /*2fc0*/  EXIT ;  /* 0x000000000000794d */ /* 0x000fea0003800000 */
.L_x_33:
[----:B------:R-:W-:-:S00]  /*2fd0*/  BRA `(.L_x_33) ;  /* 0xfffffffc00fc7947 */ /* 0x000fc0000383ffff */
[----:B------:R-:W-:-:S00]  /*2fe0*/  NOP ;  /* 0x0000000000007918 */ /* 0x000fc00000000000 */
        /* <DEDUP_REMOVED lines=9> */
.L_x_35:


//--------------------- .text._Z17ComputePhiMag_GPUPfS_S_i --------------------------
	.section	.text._Z17ComputePhiMag_GPUPfS_S_i,"ax",@progbits
	.align	128
        .global         _Z17ComputePhiMag_GPUPfS_S_i
        .type           _Z17ComputePhiMag_GPUPfS_S_i,@function
        .size           _Z17ComputePhiMag_GPUPfS_S_i,(.L_x_36 - _Z17ComputePhiMag_GPUPfS_S_i)
        .other          _Z17ComputePhiMag_GPUPfS_S_i,@"STO_CUDA_ENTRY STV_DEFAULT"
_Z17ComputePhiMag_GPUPfS_S_i:
.text._Z17ComputePhiMag_GPUPfS_S_i:
[----:B------:R-:W-:Y:S01]  /*0000*/  LDC R1, c[0x0][0x37c] ;  /* 0x0000df00ff017b82 */ /* 0x000fe20000000800 */
[----:B------:R-:W0:Y:S01]  /*0010*/  S2R R9, SR_CTAID.X ;  /* 0x0000000000097919 */ /* 0x000e220000002500 */
[----:B------:R-:W1:Y:S01]  /*0020*/  LDCU UR4, c[0x0][0x398] ;  /* 0x00007300ff0477ac */ /* 0x000e620008000800 */
[----:B------:R-:W0:Y:S02]  /*0030*/  S2R R0, SR_TID.X ;  /* 0x0000000000007919 */ /* 0x000e240000002100 */
[----:B0-----:R-:W-:-:S04]  /*0040*/  LEA R9, R9, R0, 0x9 ;  /* 0x0000000009097211 */ /* 0x001fc800078e48ff */
[----:B-1----:R-:W-:-:S13]  /*0050*/  ISETP.GE.AND P0, PT, R9, UR4, PT ;  /* 0x0000000409007c0c */ /* 0x002fda000bf06270 */
[----:B------:R-:W-:Y:S05]  /*0060*/  @P0 EXIT ;  /* 0x000000000000094d */ /* 0x000fea0003800000 */
[----:B------:R-:W0:Y:S01]  /*0070*/  LDC.64 R4, c[0x0][0x388] ;  /* 0x0000e200ff047b82 */ /* 0x000e220000000a00 */
[----:B------:R-:W1:Y:S07]  /*0080*/  LDCU.64 UR4, c[0x0][0x358] ;  /* 0x00006b00ff0477ac */ /* 0x000e6e0008000a00 */
[----:B------:R-:W2:Y:S08]  /*0090*/  LDC.64 R2, c[0x0][0x380] ;  /* 0x0000e000ff027b82 */ /* 0x000eb00000000a00 */
[----:B------:R-:W3:Y:S01]  /*00a0*/  LDC.64 R6, c[0x0][0x390] ;  /* 0x0000e400ff067b82 */ /* 0x000ee20000000a00 */
[----:B0-----:R-:W-:-:S06]  /*00b0*/  IMAD.WIDE R4, R9, 0x4, R4 ;  /* 0x0000000409047825 */ /* 0x001fcc00078e0204 */
[----:B-1----:R-:W4:Y:S01]  /*00c0*/  LDG.E R4, desc[UR4][R4.64] ;  /* 0x0000000404047981 */ /* 0x002f22000c1e1900 */
[----:B--2---:R-:W-:-:S06]  /*00d0*/  IMAD.WIDE R2, R9, 0x4, R2 ;  /* 0x0000000409027825 */ /* 0x004fcc00078e0202 */
[----:B------:R-:W2:Y:S01]  /*00e0*/  LDG.E R2, desc[UR4][R2.64] ;  /* 0x0000000402027981 */ /* 0x000ea2000c1e1900 */
[----:B---3--:R-:W-:-:S04]  /*00f0*/  IMAD.WIDE R6, R9, 0x4, R6 ;  /* 0x0000000409067825 */ /* 0x008fc800078e0206 */
[----:B----4-:R-:W-:-:S04]  /*0100*/  FMUL R11, R4, R4 ;  /* 0x00000004040b7220 */ /* 0x010fc80000400000 */
[----:B--2---:R-:W-:-:S05]  /*0110*/  FFMA R11, R2, R2, R11 ;  /* 0x00000002020b7223 */ /* 0x004fca000000000b */
[----:B------:R-:W-:Y:S01]  /*0120*/  STG.E desc[UR4][R6.64], R11 ;  /* 0x0000000b06007986 */ /* 0x000fe2000c101904 */
[----:B------:R-:W-:Y:S05]  /*0130*/  EXIT ;  /* 0x000000000000794d */ /* 0x000fea0003800000 */
.L_x_34:
        /* <DEDUP_REMOVED lines=12> */
.L_x_36:


//--------------------- .nv.global.init           --------------------------
	.section	.nv.global.init,"aw",@progbits
	.align	4
.nv.global.init:
	.type		__cudart_i2opi_f,@object
	.size		__cudart_i2opi_f,(.L_1 - __cudart_i2opi_f)
__cudart_i2opi_f:
        /*0000*/ 	.byte	0x41, 0x90, 0x43, 0x3c, 0x99, 0x95, 0x62, 0xdb, 0xc0, 0xdd, 0x34, 0xf5, 0xd1, 0x57, 0x27, 0xfc
        /*0010*/ 	.byte	0x29, 0x15, 0x44, 0x4e, 0x6e, 0x83, 0xf9, 0xa2
.L_1:


//--------------------- .nv.shared.reserved.0     --------------------------
	.section	.nv.shared.reserved.0,"aw",@nobits
	.weak		__nv_reservedSMEM_offset_0_alias
	.size		__nv_reservedSMEM_offset_0_alias, 0, 64
	.other		__nv_reservedSMEM_offset_0_alias,@"STO_CUDA_RESERVED_SHARED STV_DEFAULT"
__nv_reservedSMEM_offset_0_alias:
	.zero		0
	.zero		64


//--------------------- .nv.constant0._Z12ComputeQ_GPUiiPfS_S_S_S_ --------------------------
	.section	.nv.constant0._Z12ComputeQ_GPUiiPfS_S_S_S_,"a",@progbits
	.sectionflags	@""
	.align	4
.nv.constant0._Z12ComputeQ_GPUiiPfS_S_S_S_:
	.zero		944


//--------------------- .nv.constant0._Z17ComputePhiMag_GPUPfS_S_i --------------------------
	.section	.nv.constant0._Z17ComputePhiMag_GPUPfS_S_i,"a",@progbits
	.sectionflags	@""
	.align	4
.nv.constant0._Z17ComputePhiMag_GPUPfS_S_i:
	.zero		924


//--------------------- SYMBOLS --------------------------

	.type		.nv.reservedSmem.offset0,@object
	.size		.nv.reservedSmem.offset0,0x4
